//
// Generated by NVIDIA NVVM Compiler
//
// Compiler Build ID: CL-36424714
// Cuda compilation tools, release 13.0, V13.0.88
// Based on NVVM 20.0.0
//

.version 9.0
.target sm_100
.address_size 64

	// .globl	_Z23computeResponsibilitiesPKfS0_S0_S0_S0_Pfiiii

.visible .entry _Z23computeResponsibilitiesPKfS0_S0_S0_S0_Pfiiii(
	.param .u64 .ptr .align 1 _Z23computeResponsibilitiesPKfS0_S0_S0_S0_Pfiiii_param_0,
	.param .u64 .ptr .align 1 _Z23computeResponsibilitiesPKfS0_S0_S0_S0_Pfiiii_param_1,
	.param .u64 .ptr .align 1 _Z23computeResponsibilitiesPKfS0_S0_S0_S0_Pfiiii_param_2,
	.param .u64 .ptr .align 1 _Z23computeResponsibilitiesPKfS0_S0_S0_S0_Pfiiii_param_3,
	.param .u64 .ptr .align 1 _Z23computeResponsibilitiesPKfS0_S0_S0_S0_Pfiiii_param_4,
	.param .u64 .ptr .align 1 _Z23computeResponsibilitiesPKfS0_S0_S0_S0_Pfiiii_param_5,
	.param .u32 _Z23computeResponsibilitiesPKfS0_S0_S0_S0_Pfiiii_param_6,
	.param .u32 _Z23computeResponsibilitiesPKfS0_S0_S0_S0_Pfiiii_param_7,
	.param .u32 _Z23computeResponsibilitiesPKfS0_S0_S0_S0_Pfiiii_param_8,
	.param .u32 _Z23computeResponsibilitiesPKfS0_S0_S0_S0_Pfiiii_param_9
)
{
	.reg .pred 	%p<36>;
	.reg .b32 	%r<100>;
	.reg .b32 	%f<320>;
	.reg .b64 	%rd<63>;

	ld.param.u64 	%rd9, [_Z23computeResponsibilitiesPKfS0_S0_S0_S0_Pfiiii_param_2];
	ld.param.u64 	%rd10, [_Z23computeResponsibilitiesPKfS0_S0_S0_S0_Pfiiii_param_3];
	ld.param.u64 	%rd11, [_Z23computeResponsibilitiesPKfS0_S0_S0_S0_Pfiiii_param_4];
	ld.param.u64 	%rd12, [_Z23computeResponsibilitiesPKfS0_S0_S0_S0_Pfiiii_param_5];
	ld.param.u32 	%r38, [_Z23computeResponsibilitiesPKfS0_S0_S0_S0_Pfiiii_param_7];
	ld.param.u32 	%r39, [_Z23computeResponsibilitiesPKfS0_S0_S0_S0_Pfiiii_param_8];
	ld.param.u32 	%r40, [_Z23computeResponsibilitiesPKfS0_S0_S0_S0_Pfiiii_param_9];
	cvta.to.global.u64 	%rd1, %rd9;
	cvta.to.global.u64 	%rd2, %rd12;
	cvta.to.global.u64 	%rd3, %rd11;
	cvta.to.global.u64 	%rd4, %rd10;
	mov.u32 	%r41, %ctaid.x;
	mov.u32 	%r42, %ntid.x;
	mov.u32 	%r43, %tid.x;
	mad.lo.s32 	%r1, %r41, %r42, %r43;
	setp.ge.s32 	%p1, %r1, %r40;
	setp.lt.s32 	%p2, %r39, 1;
	or.pred  	%p3, %p1, %p2;
	@%p3 bra 	$L__BB0_36;
	setp.lt.s32 	%p4, %r38, 1;
	cvt.rn.f32.s32 	%f24, %r38;
	mov.f32 	%f25, 0fB2BF6A9C;
	mov.f32 	%f26, 0f3F0F62A8;
	mul.rn.f32 	%f27, %f26, %f25;
	mov.f32 	%f28, 0f3D6CB5BF;
	mov.f32 	%f29, 0f3DF86069;
	mul.rn.f32 	%f30, %f29, %f28;
	fma.rn.f32 	%f31, %f27, 0f3FB8AA3B, 0fB2901EA7;
	fma.rn.f32 	%f32, 0fBE762A85, 0f32A55E34, %f31;
	mul.f32 	%f33, %f30, 0f40400000;
	fma.rn.f32 	%f34, %f33, %f27, %f32;
	fma.rn.f32 	%f35, %f30, 0fBE762A85, %f34;
	mov.f32 	%f36, 0f4029CDB8;
	add.rn.f32 	%f37, %f36, %f35;
	mov.f32 	%f38, 0fC029CDB8;
	add.rn.f32 	%f39, %f37, %f38;
	neg.f32 	%f40, %f39;
	add.rn.f32 	%f41, %f35, %f40;
	mul.rn.f32 	%f42, %f37, %f24;
	neg.f32 	%f43, %f42;
	fma.rn.f32 	%f44, %f37, %f24, %f43;
	fma.rn.f32 	%f45, %f41, %f24, %f44;
	cvt.rni.f32.f32 	%f46, %f42;
	sub.f32 	%f47, %f42, %f46;
	add.f32 	%f48, %f47, %f45;
	fma.rn.f32 	%f49, %f48, 0f391FCB8E, 0f3AAF85ED;
	fma.rn.f32 	%f50, %f49, %f48, 0f3C1D9856;
	fma.rn.f32 	%f51, %f50, %f48, 0f3D6357BB;
	fma.rn.f32 	%f52, %f51, %f48, 0f3E75FDEC;
	fma.rn.f32 	%f53, %f52, %f48, 0f3F317218;
	fma.rn.f32 	%f54, %f53, %f48, 0f3F800000;
	cvt.rzi.s32.f32 	%r44, %f46;
	setp.gt.f32 	%p5, %f46, 0f00000000;
	selp.b32 	%r45, 0, -2097152000, %p5;
	add.s32 	%r46, %r45, 2130706432;
	mov.b32 	%f55, %r46;
	mul.f32 	%f56, %f54, %f55;
	shl.b32 	%r47, %r44, 23;
	sub.s32 	%r48, %r47, %r45;
	mov.b32 	%f57, %r48;
	mul.f32 	%f58, %f56, %f57;
	abs.f32 	%f59, %f42;
	setp.gt.f32 	%p6, %f59, 0f43180000;
	setp.lt.f32 	%p7, %f42, 0f00000000;
	selp.f32 	%f60, 0f00000000, 0f7F800000, %p7;
	selp.f32 	%f1, %f60, %f58, %p6;
	abs.f32 	%f2, %f24;
	mov.f32 	%f61, 0f40C90FDB;
	add.rn.f32 	%f3, %f61, %f24;
	mul.lo.s32 	%r2, %r39, %r1;
	@%p4 bra 	$L__BB0_19;
	setp.nan.f32 	%p24, %f2, %f2;
	and.b32  	%r3, %r38, 15;
	and.b32  	%r4, %r38, 7;
	and.b32  	%r5, %r38, 2147483632;
	and.b32  	%r6, %r38, 3;
	selp.f32 	%f4, %f3, %f1, %p24;
	add.s64 	%rd5, %rd1, 32;
	mul.lo.s32 	%r7, %r38, %r1;
	mov.b32 	%r87, 0;
$L__BB0_3:
	mul.lo.s32 	%r9, %r87, %r38;
	mov.f32 	%f319, 0f00000000;
	mov.b32 	%r88, 0;
$L__BB0_4:
	ld.param.u64 	%rd62, [_Z23computeResponsibilitiesPKfS0_S0_S0_S0_Pfiiii_param_1];
	ld.param.u64 	%rd61, [_Z23computeResponsibilitiesPKfS0_S0_S0_S0_Pfiiii_param_0];
	setp.lt.u32 	%p25, %r38, 16;
	add.s32 	%r76, %r88, %r7;
	cvta.to.global.u64 	%rd43, %rd61;
	mul.wide.s32 	%rd44, %r76, 4;
	add.s64 	%rd45, %rd43, %rd44;
	ld.global.f32 	%f201, [%rd45];
	add.s32 	%r77, %r88, %r9;
	cvta.to.global.u64 	%rd46, %rd62;
	mul.wide.u32 	%rd47, %r77, 4;
	add.s64 	%rd48, %rd46, %rd47;
	ld.global.f32 	%f202, [%rd48];
	sub.f32 	%f6, %f201, %f202;
	mul.lo.s32 	%r11, %r77, %r38;
	mov.b32 	%r92, 0;
	@%p25 bra 	$L__BB0_7;
	and.b32  	%r78, %r38, 2147483632;
	neg.s32 	%r90, %r78;
	mov.u32 	%r89, %r11;
$L__BB0_6:
	.pragma "nounroll";
	mul.wide.s32 	%rd49, %r89, 4;
	add.s64 	%rd50, %rd5, %rd49;
	ld.global.f32 	%f203, [%rd50+-32];
	mul.f32 	%f204, %f6, %f203;
	fma.rn.f32 	%f205, %f6, %f204, %f319;
	ld.global.f32 	%f206, [%rd50+-28];
	mul.f32 	%f207, %f6, %f206;
	fma.rn.f32 	%f208, %f6, %f207, %f205;
	ld.global.f32 	%f209, [%rd50+-24];
	mul.f32 	%f210, %f6, %f209;
	fma.rn.f32 	%f211, %f6, %f210, %f208;
	ld.global.f32 	%f212, [%rd50+-20];
	mul.f32 	%f213, %f6, %f212;
	fma.rn.f32 	%f214, %f6, %f213, %f211;
	ld.global.f32 	%f215, [%rd50+-16];
	mul.f32 	%f216, %f6, %f215;
	fma.rn.f32 	%f217, %f6, %f216, %f214;
	ld.global.f32 	%f218, [%rd50+-12];
	mul.f32 	%f219, %f6, %f218;
	fma.rn.f32 	%f220, %f6, %f219, %f217;
	ld.global.f32 	%f221, [%rd50+-8];
	mul.f32 	%f222, %f6, %f221;
	fma.rn.f32 	%f223, %f6, %f222, %f220;
	ld.global.f32 	%f224, [%rd50+-4];
	mul.f32 	%f225, %f6, %f224;
	fma.rn.f32 	%f226, %f6, %f225, %f223;
	ld.global.f32 	%f227, [%rd50];
	mul.f32 	%f228, %f6, %f227;
	fma.rn.f32 	%f229, %f6, %f228, %f226;
	ld.global.f32 	%f230, [%rd50+4];
	mul.f32 	%f231, %f6, %f230;
	fma.rn.f32 	%f232, %f6, %f231, %f229;
	ld.global.f32 	%f233, [%rd50+8];
	mul.f32 	%f234, %f6, %f233;
	fma.rn.f32 	%f235, %f6, %f234, %f232;
	ld.global.f32 	%f236, [%rd50+12];
	mul.f32 	%f237, %f6, %f236;
	fma.rn.f32 	%f238, %f6, %f237, %f235;
	ld.global.f32 	%f239, [%rd50+16];
	mul.f32 	%f240, %f6, %f239;
	fma.rn.f32 	%f241, %f6, %f240, %f238;
	ld.global.f32 	%f242, [%rd50+20];
	mul.f32 	%f243, %f6, %f242;
	fma.rn.f32 	%f244, %f6, %f243, %f241;
	ld.global.f32 	%f245, [%rd50+24];
	mul.f32 	%f246, %f6, %f245;
	fma.rn.f32 	%f247, %f6, %f246, %f244;
	ld.global.f32 	%f248, [%rd50+28];
	mul.f32 	%f249, %f6, %f248;
	fma.rn.f32 	%f319, %f6, %f249, %f247;
	add.s32 	%r90, %r90, 16;
	add.s32 	%r89, %r89, 16;
	setp.ne.s32 	%p26, %r90, 0;
	mov.u32 	%r92, %r5;
	@%p26 bra 	$L__BB0_6;
$L__BB0_7:
	setp.eq.s32 	%p27, %r3, 0;
	@%p27 bra 	$L__BB0_17;
	add.s32 	%r79, %r3, -1;
	setp.lt.u32 	%p28, %r79, 7;
	@%p28 bra 	$L__BB0_10;
	add.s32 	%r80, %r92, %r11;
	mul.wide.s32 	%rd51, %r80, 4;
	add.s64 	%rd52, %rd1, %rd51;
	ld.global.f32 	%f251, [%rd52];
	mul.f32 	%f252, %f6, %f251;
	fma.rn.f32 	%f253, %f6, %f252, %f319;
	ld.global.f32 	%f254, [%rd52+4];
	mul.f32 	%f255, %f6, %f254;
	fma.rn.f32 	%f256, %f6, %f255, %f253;
	ld.global.f32 	%f257, [%rd52+8];
	mul.f32 	%f258, %f6, %f257;
	fma.rn.f32 	%f259, %f6, %f258, %f256;
	ld.global.f32 	%f260, [%rd52+12];
	mul.f32 	%f261, %f6, %f260;
	fma.rn.f32 	%f262, %f6, %f261, %f259;
	ld.global.f32 	%f263, [%rd52+16];
	mul.f32 	%f264, %f6, %f263;
	fma.rn.f32 	%f265, %f6, %f264, %f262;
	ld.global.f32 	%f266, [%rd52+20];
	mul.f32 	%f267, %f6, %f266;
	fma.rn.f32 	%f268, %f6, %f267, %f265;
	ld.global.f32 	%f269, [%rd52+24];
	mul.f32 	%f270, %f6, %f269;
	fma.rn.f32 	%f271, %f6, %f270, %f268;
	ld.global.f32 	%f272, [%rd52+28];
	mul.f32 	%f273, %f6, %f272;
	fma.rn.f32 	%f319, %f6, %f273, %f271;
	add.s32 	%r92, %r92, 8;
$L__BB0_10:
	setp.eq.s32 	%p29, %r4, 0;
	@%p29 bra 	$L__BB0_17;
	add.s32 	%r81, %r4, -1;
	setp.lt.u32 	%p30, %r81, 3;
	@%p30 bra 	$L__BB0_13;
	add.s32 	%r82, %r92, %r11;
	mul.wide.s32 	%rd53, %r82, 4;
	add.s64 	%rd54, %rd1, %rd53;
	ld.global.f32 	%f275, [%rd54];
	mul.f32 	%f276, %f6, %f275;
	fma.rn.f32 	%f277, %f6, %f276, %f319;
	ld.global.f32 	%f278, [%rd54+4];
	mul.f32 	%f279, %f6, %f278;
	fma.rn.f32 	%f280, %f6, %f279, %f277;
	ld.global.f32 	%f281, [%rd54+8];
	mul.f32 	%f282, %f6, %f281;
	fma.rn.f32 	%f283, %f6, %f282, %f280;
	ld.global.f32 	%f284, [%rd54+12];
	mul.f32 	%f285, %f6, %f284;
	fma.rn.f32 	%f319, %f6, %f285, %f283;
	add.s32 	%r92, %r92, 4;
$L__BB0_13:
	setp.eq.s32 	%p31, %r6, 0;
	@%p31 bra 	$L__BB0_17;
	setp.eq.s32 	%p32, %r6, 1;
	add.s32 	%r83, %r92, %r11;
	mul.wide.s32 	%rd55, %r83, 4;
	add.s64 	%rd6, %rd1, %rd55;
	ld.global.f32 	%f286, [%rd6];
	mul.f32 	%f287, %f6, %f286;
	fma.rn.f32 	%f319, %f6, %f287, %f319;
	@%p32 bra 	$L__BB0_17;
	setp.eq.s32 	%p33, %r6, 2;
	ld.global.f32 	%f288, [%rd6+4];
	mul.f32 	%f289, %f6, %f288;
	fma.rn.f32 	%f319, %f6, %f289, %f319;
	@%p33 bra 	$L__BB0_17;
	ld.global.f32 	%f290, [%rd6+8];
	mul.f32 	%f291, %f6, %f290;
	fma.rn.f32 	%f319, %f6, %f291, %f319;
$L__BB0_17:
	add.s32 	%r88, %r88, 1;
	setp.ne.s32 	%p34, %r88, %r38;
	@%p34 bra 	$L__BB0_4;
	mul.f32 	%f292, %f319, 0fBF000000;
	fma.rn.f32 	%f293, %f292, 0f3BBB989D, 0f3F000000;
	cvt.sat.f32.f32 	%f294, %f293;
	mov.f32 	%f295, 0f4B400001;
	mov.f32 	%f296, 0f437C0000;
	fma.rm.f32 	%f297, %f294, %f296, %f295;
	add.f32 	%f298, %f297, 0fCB40007F;
	neg.f32 	%f299, %f298;
	fma.rn.f32 	%f300, %f292, 0f3FB8AA3B, %f299;
	fma.rn.f32 	%f301, %f292, 0f32A57060, %f300;
	mov.b32 	%r84, %f297;
	shl.b32 	%r85, %r84, 23;
	mov.b32 	%f302, %r85;
	ex2.approx.ftz.f32 	%f303, %f301;
	mul.f32 	%f304, %f303, %f302;
	mul.wide.u32 	%rd56, %r87, 4;
	add.s64 	%rd57, %rd4, %rd56;
	ld.global.f32 	%f305, [%rd57];
	mul.f32 	%f306, %f4, %f305;
	sqrt.rn.f32 	%f307, %f306;
	div.rn.f32 	%f308, %f304, %f307;
	add.s64 	%rd58, %rd3, %rd56;
	ld.global.f32 	%f309, [%rd58];
	mul.f32 	%f310, %f309, %f308;
	add.s32 	%r86, %r87, %r2;
	mul.wide.s32 	%rd59, %r86, 4;
	add.s64 	%rd60, %rd2, %rd59;
	st.global.f32 	[%rd60], %f310;
	add.s32 	%r87, %r87, 1;
	setp.eq.s32 	%p35, %r87, %r39;
	@%p35 bra 	$L__BB0_36;
	bra.uni 	$L__BB0_3;
$L__BB0_19:
	setp.ne.s32 	%p8, %r38, 0;
	@%p8 bra 	$L__BB0_28;
	and.b32  	%r24, %r39, 3;
	setp.lt.u32 	%p18, %r39, 4;
	mov.b32 	%r96, 0;
	@%p18 bra 	$L__BB0_23;
	and.b32  	%r96, %r39, 2147483644;
	mov.f32 	%f135, 0f3F000000;
	cvt.sat.f32.f32 	%f136, %f135;
	mov.f32 	%f137, 0f4B400001;
	mov.f32 	%f138, 0f437C0000;
	fma.rm.f32 	%f139, %f136, %f138, %f137;
	add.f32 	%f140, %f139, 0fCB40007F;
	neg.f32 	%f141, %f140;
	mov.b32 	%r63, %f139;
	shl.b32 	%r64, %r63, 23;
	mov.b32 	%f142, %r64;
	ex2.approx.ftz.f32 	%f143, %f141;
	mul.f32 	%f21, %f143, %f142;
	mov.b32 	%r94, 0;
$L__BB0_22:
	.pragma "nounroll";
	mul.wide.u32 	%rd28, %r94, 4;
	add.s64 	%rd29, %rd4, %rd28;
	ld.global.f32 	%f144, [%rd29];
	sqrt.rn.f32 	%f145, %f144;
	div.rn.f32 	%f146, %f21, %f145;
	add.s64 	%rd30, %rd3, %rd28;
	ld.global.f32 	%f147, [%rd30];
	mul.f32 	%f148, %f147, %f146;
	add.s32 	%r65, %r94, %r2;
	mul.wide.s32 	%rd31, %r65, 4;
	add.s64 	%rd32, %rd2, %rd31;
	st.global.f32 	[%rd32], %f148;
	ld.global.f32 	%f149, [%rd29+4];
	sqrt.rn.f32 	%f150, %f149;
	div.rn.f32 	%f151, %f21, %f150;
	ld.global.f32 	%f152, [%rd30+4];
	mul.f32 	%f153, %f152, %f151;
	st.global.f32 	[%rd32+4], %f153;
	ld.global.f32 	%f154, [%rd29+8];
	sqrt.rn.f32 	%f155, %f154;
	div.rn.f32 	%f156, %f21, %f155;
	ld.global.f32 	%f157, [%rd30+8];
	mul.f32 	%f158, %f157, %f156;
	st.global.f32 	[%rd32+8], %f158;
	ld.global.f32 	%f159, [%rd29+12];
	sqrt.rn.f32 	%f160, %f159;
	div.rn.f32 	%f161, %f21, %f160;
	ld.global.f32 	%f162, [%rd30+12];
	mul.f32 	%f163, %f162, %f161;
	st.global.f32 	[%rd32+12], %f163;
	add.s32 	%r94, %r94, 4;
	setp.ne.s32 	%p19, %r94, %r96;
	@%p19 bra 	$L__BB0_22;
$L__BB0_23:
	setp.eq.s32 	%p20, %r24, 0;
	@%p20 bra 	$L__BB0_36;
	setp.eq.s32 	%p21, %r24, 1;
	@%p21 bra 	$L__BB0_26;
	mov.f32 	%f164, 0f3F000000;
	cvt.sat.f32.f32 	%f165, %f164;
	mov.f32 	%f166, 0f4B400001;
	mov.f32 	%f167, 0f437C0000;
	fma.rm.f32 	%f168, %f165, %f167, %f166;
	add.f32 	%f169, %f168, 0fCB40007F;
	neg.f32 	%f170, %f169;
	mov.b32 	%r66, %f168;
	shl.b32 	%r67, %r66, 23;
	mov.b32 	%f171, %r67;
	ex2.approx.ftz.f32 	%f172, %f170;
	mul.f32 	%f173, %f172, %f171;
	mul.wide.u32 	%rd33, %r96, 4;
	add.s64 	%rd34, %rd4, %rd33;
	ld.global.f32 	%f174, [%rd34];
	sqrt.rn.f32 	%f175, %f174;
	div.rn.f32 	%f176, %f173, %f175;
	add.s64 	%rd35, %rd3, %rd33;
	ld.global.f32 	%f177, [%rd35];
	mul.f32 	%f178, %f177, %f176;
	add.s32 	%r68, %r96, %r2;
	mul.wide.s32 	%rd36, %r68, 4;
	add.s64 	%rd37, %rd2, %rd36;
	st.global.f32 	[%rd37], %f178;
	ld.global.f32 	%f179, [%rd34+4];
	sqrt.rn.f32 	%f180, %f179;
	div.rn.f32 	%f181, %f173, %f180;
	ld.global.f32 	%f182, [%rd35+4];
	mul.f32 	%f183, %f182, %f181;
	st.global.f32 	[%rd37+4], %f183;
	add.s32 	%r96, %r96, 2;
$L__BB0_26:
	and.b32  	%r69, %r39, 1;
	setp.eq.b32 	%p22, %r69, 1;
	not.pred 	%p23, %p22;
	@%p23 bra 	$L__BB0_36;
	mov.f32 	%f184, 0f3F000000;
	cvt.sat.f32.f32 	%f185, %f184;
	mov.f32 	%f186, 0f4B400001;
	mov.f32 	%f187, 0f437C0000;
	fma.rm.f32 	%f188, %f185, %f187, %f186;
	add.f32 	%f189, %f188, 0fCB40007F;
	neg.f32 	%f190, %f189;
	mov.b32 	%r70, %f188;
	shl.b32 	%r71, %r70, 23;
	mov.b32 	%f191, %r71;
	ex2.approx.ftz.f32 	%f192, %f190;
	mul.f32 	%f193, %f192, %f191;
	mul.wide.u32 	%rd38, %r96, 4;
	add.s64 	%rd39, %rd4, %rd38;
	ld.global.f32 	%f194, [%rd39];
	sqrt.rn.f32 	%f195, %f194;
	div.rn.f32 	%f196, %f193, %f195;
	add.s64 	%rd40, %rd3, %rd38;
	ld.global.f32 	%f197, [%rd40];
	mul.f32 	%f198, %f197, %f196;
	add.s32 	%r72, %r96, %r2;
	mul.wide.s32 	%rd41, %r72, 4;
	add.s64 	%rd42, %rd2, %rd41;
	st.global.f32 	[%rd42], %f198;
	bra.uni 	$L__BB0_36;
$L__BB0_28:
	and.b32  	%r31, %r39, 3;
	setp.lt.u32 	%p9, %r39, 4;
	mov.b32 	%r99, 0;
	@%p9 bra 	$L__BB0_31;
	setp.nan.f32 	%p10, %f2, %f2;
	and.b32  	%r99, %r39, 2147483644;
	mov.f32 	%f62, 0f3F000000;
	cvt.sat.f32.f32 	%f63, %f62;
	mov.f32 	%f64, 0f4B400001;
	mov.f32 	%f65, 0f437C0000;
	fma.rm.f32 	%f66, %f63, %f65, %f64;
	add.f32 	%f67, %f66, 0fCB40007F;
	neg.f32 	%f68, %f67;
	mov.b32 	%r51, %f66;
	shl.b32 	%r52, %r51, 23;
	mov.b32 	%f69, %r52;
	ex2.approx.ftz.f32 	%f70, %f68;
	mul.f32 	%f22, %f70, %f69;
	selp.f32 	%f23, %f3, %f1, %p10;
	mov.b32 	%r97, 0;
$L__BB0_30:
	.pragma "nounroll";
	mul.wide.u32 	%rd13, %r97, 4;
	add.s64 	%rd14, %rd4, %rd13;
	ld.global.f32 	%f71, [%rd14];
	mul.f32 	%f72, %f23, %f71;
	sqrt.rn.f32 	%f73, %f72;
	div.rn.f32 	%f74, %f22, %f73;
	add.s64 	%rd15, %rd3, %rd13;
	ld.global.f32 	%f75, [%rd15];
	mul.f32 	%f76, %f75, %f74;
	add.s32 	%r53, %r97, %r2;
	mul.wide.s32 	%rd16, %r53, 4;
	add.s64 	%rd17, %rd2, %rd16;
	st.global.f32 	[%rd17], %f76;
	ld.global.f32 	%f77, [%rd14+4];
	mul.f32 	%f78, %f23, %f77;
	sqrt.rn.f32 	%f79, %f78;
	div.rn.f32 	%f80, %f22, %f79;
	ld.global.f32 	%f81, [%rd15+4];
	mul.f32 	%f82, %f81, %f80;
	st.global.f32 	[%rd17+4], %f82;
	ld.global.f32 	%f83, [%rd14+8];
	mul.f32 	%f84, %f23, %f83;
	sqrt.rn.f32 	%f85, %f84;
	div.rn.f32 	%f86, %f22, %f85;
	ld.global.f32 	%f87, [%rd15+8];
	mul.f32 	%f88, %f87, %f86;
	st.global.f32 	[%rd17+8], %f88;
	ld.global.f32 	%f89, [%rd14+12];
	mul.f32 	%f90, %f23, %f89;
	sqrt.rn.f32 	%f91, %f90;
	div.rn.f32 	%f92, %f22, %f91;
	ld.global.f32 	%f93, [%rd15+12];
	mul.f32 	%f94, %f93, %f92;
	st.global.f32 	[%rd17+12], %f94;
	add.s32 	%r97, %r97, 4;
	setp.ne.s32 	%p11, %r97, %r99;
	@%p11 bra 	$L__BB0_30;
$L__BB0_31:
	setp.eq.s32 	%p12, %r31, 0;
	@%p12 bra 	$L__BB0_36;
	setp.eq.s32 	%p13, %r31, 1;
	@%p13 bra 	$L__BB0_34;
	setp.nan.f32 	%p14, %f2, %f2;
	mov.f32 	%f95, 0f3F000000;
	cvt.sat.f32.f32 	%f96, %f95;
	mov.f32 	%f97, 0f4B400001;
	mov.f32 	%f98, 0f437C0000;
	fma.rm.f32 	%f99, %f96, %f98, %f97;
	add.f32 	%f100, %f99, 0fCB40007F;
	neg.f32 	%f101, %f100;
	mov.b32 	%r54, %f99;
	shl.b32 	%r55, %r54, 23;
	mov.b32 	%f102, %r55;
	ex2.approx.ftz.f32 	%f103, %f101;
	mul.f32 	%f104, %f103, %f102;
	selp.f32 	%f105, %f3, %f1, %p14;
	mul.wide.u32 	%rd18, %r99, 4;
	add.s64 	%rd19, %rd4, %rd18;
	ld.global.f32 	%f106, [%rd19];
	mul.f32 	%f107, %f105, %f106;
	sqrt.rn.f32 	%f108, %f107;
	div.rn.f32 	%f109, %f104, %f108;
	add.s64 	%rd20, %rd3, %rd18;
	ld.global.f32 	%f110, [%rd20];
	mul.f32 	%f111, %f110, %f109;
	add.s32 	%r56, %r99, %r2;
	mul.wide.s32 	%rd21, %r56, 4;
	add.s64 	%rd22, %rd2, %rd21;
	st.global.f32 	[%rd22], %f111;
	ld.global.f32 	%f112, [%rd19+4];
	mul.f32 	%f113, %f105, %f112;
	sqrt.rn.f32 	%f114, %f113;
	div.rn.f32 	%f115, %f104, %f114;
	ld.global.f32 	%f116, [%rd20+4];
	mul.f32 	%f117, %f116, %f115;
	st.global.f32 	[%rd22+4], %f117;
	add.s32 	%r99, %r99, 2;
$L__BB0_34:
	and.b32  	%r57, %r39, 1;
	setp.eq.b32 	%p15, %r57, 1;
	not.pred 	%p16, %p15;
	@%p16 bra 	$L__BB0_36;
	setp.nan.f32 	%p17, %f2, %f2;
	mov.f32 	%f118, 0f3F000000;
	cvt.sat.f32.f32 	%f119, %f118;
	mov.f32 	%f120, 0f4B400001;
	mov.f32 	%f121, 0f437C0000;
	fma.rm.f32 	%f122, %f119, %f121, %f120;
	add.f32 	%f123, %f122, 0fCB40007F;
	neg.f32 	%f124, %f123;
	mov.b32 	%r58, %f122;
	shl.b32 	%r59, %r58, 23;
	mov.b32 	%f125, %r59;
	ex2.approx.ftz.f32 	%f126, %f124;
	mul.f32 	%f127, %f126, %f125;
	selp.f32 	%f128, %f3, %f1, %p17;
	mul.wide.u32 	%rd23, %r99, 4;
	add.s64 	%rd24, %rd4, %rd23;
	ld.global.f32 	%f129, [%rd24];
	mul.f32 	%f130, %f128, %f129;
	sqrt.rn.f32 	%f131, %f130;
	div.rn.f32 	%f132, %f127, %f131;
	add.s64 	%rd25, %rd3, %rd23;
	ld.global.f32 	%f133, [%rd25];
	mul.f32 	%f134, %f133, %f132;
	add.s32 	%r60, %r99, %r2;
	mul.wide.s32 	%rd26, %r60, 4;
	add.s64 	%rd27, %rd2, %rd26;
	st.global.f32 	[%rd27], %f134;
$L__BB0_36:
	ret;

}
	// .globl	_Z25normalizeResponsibilitiesPfii
.visible .entry _Z25normalizeResponsibilitiesPfii(
	.param .u64 .ptr .align 1 _Z25normalizeResponsibilitiesPfii_param_0,
	.param .u32 _Z25normalizeResponsibilitiesPfii_param_1,
	.param .u32 _Z25normalizeResponsibilitiesPfii_param_2
)
{
	.reg .pred 	%p<20>;
	.reg .b32 	%r<69>;
	.reg .b32 	%f<141>;
	.reg .b64 	%rd<21>;

	ld.param.u64 	%rd4, [_Z25normalizeResponsibilitiesPfii_param_0];
	ld.param.u32 	%r44, [_Z25normalizeResponsibilitiesPfii_param_1];
	ld.param.u32 	%r45, [_Z25normalizeResponsibilitiesPfii_param_2];
	cvta.to.global.u64 	%rd1, %rd4;
	mov.u32 	%r46, %ctaid.x;
	mov.u32 	%r47, %ntid.x;
	mov.u32 	%r48, %tid.x;
	mad.lo.s32 	%r1, %r46, %r47, %r48;
	setp.ge.s32 	%p1, %r1, %r45;
	@%p1 bra 	$L__BB1_27;
	setp.lt.s32 	%p2, %r44, 1;
	mov.f32 	%f139, 0f00000000;
	@%p2 bra 	$L__BB1_14;
	mul.lo.s32 	%r2, %r44, %r1;
	and.b32  	%r3, %r44, 15;
	setp.lt.u32 	%p3, %r44, 16;
	mov.f32 	%f139, 0f00000000;
	mov.b32 	%r55, 0;
	@%p3 bra 	$L__BB1_5;
	and.b32  	%r55, %r44, 2147483632;
	neg.s32 	%r61, %r55;
	add.s64 	%rd2, %rd1, 32;
	mov.f32 	%f139, 0f00000000;
	mov.u32 	%r60, %r2;
$L__BB1_4:
	.pragma "nounroll";
	mul.wide.s32 	%rd5, %r60, 4;
	add.s64 	%rd6, %rd2, %rd5;
	ld.global.f32 	%f18, [%rd6+-32];
	add.f32 	%f19, %f139, %f18;
	ld.global.f32 	%f20, [%rd6+-28];
	add.f32 	%f21, %f19, %f20;
	ld.global.f32 	%f22, [%rd6+-24];
	add.f32 	%f23, %f21, %f22;
	ld.global.f32 	%f24, [%rd6+-20];
	add.f32 	%f25, %f23, %f24;
	ld.global.f32 	%f26, [%rd6+-16];
	add.f32 	%f27, %f25, %f26;
	ld.global.f32 	%f28, [%rd6+-12];
	add.f32 	%f29, %f27, %f28;
	ld.global.f32 	%f30, [%rd6+-8];
	add.f32 	%f31, %f29, %f30;
	ld.global.f32 	%f32, [%rd6+-4];
	add.f32 	%f33, %f31, %f32;
	ld.global.f32 	%f34, [%rd6];
	add.f32 	%f35, %f33, %f34;
	ld.global.f32 	%f36, [%rd6+4];
	add.f32 	%f37, %f35, %f36;
	ld.global.f32 	%f38, [%rd6+8];
	add.f32 	%f39, %f37, %f38;
	ld.global.f32 	%f40, [%rd6+12];
	add.f32 	%f41, %f39, %f40;
	ld.global.f32 	%f42, [%rd6+16];
	add.f32 	%f43, %f41, %f42;
	ld.global.f32 	%f44, [%rd6+20];
	add.f32 	%f45, %f43, %f44;
	ld.global.f32 	%f46, [%rd6+24];
	add.f32 	%f47, %f45, %f46;
	ld.global.f32 	%f48, [%rd6+28];
	add.f32 	%f139, %f47, %f48;
	add.s32 	%r61, %r61, 16;
	add.s32 	%r60, %r60, 16;
	setp.eq.s32 	%p4, %r61, 0;
	@%p4 bra 	$L__BB1_5;
	bra.uni 	$L__BB1_4;
$L__BB1_5:
	setp.eq.s32 	%p5, %r3, 0;
	@%p5 bra 	$L__BB1_14;
	and.b32  	%r7, %r44, 7;
	setp.lt.u32 	%p6, %r3, 8;
	@%p6 bra 	$L__BB1_8;
	add.s32 	%r50, %r55, %r2;
	mul.wide.s32 	%rd7, %r50, 4;
	add.s64 	%rd8, %rd1, %rd7;
	ld.global.f32 	%f50, [%rd8];
	add.f32 	%f51, %f139, %f50;
	ld.global.f32 	%f52, [%rd8+4];
	add.f32 	%f53, %f51, %f52;
	ld.global.f32 	%f54, [%rd8+8];
	add.f32 	%f55, %f53, %f54;
	ld.global.f32 	%f56, [%rd8+12];
	add.f32 	%f57, %f55, %f56;
	ld.global.f32 	%f58, [%rd8+16];
	add.f32 	%f59, %f57, %f58;
	ld.global.f32 	%f60, [%rd8+20];
	add.f32 	%f61, %f59, %f60;
	ld.global.f32 	%f62, [%rd8+24];
	add.f32 	%f63, %f61, %f62;
	ld.global.f32 	%f64, [%rd8+28];
	add.f32 	%f139, %f63, %f64;
	add.s32 	%r55, %r55, 8;
$L__BB1_8:
	setp.eq.s32 	%p7, %r7, 0;
	@%p7 bra 	$L__BB1_14;
	and.b32  	%r10, %r44, 3;
	setp.lt.u32 	%p8, %r7, 4;
	@%p8 bra 	$L__BB1_11;
	add.s32 	%r51, %r55, %r2;
	mul.wide.s32 	%rd9, %r51, 4;
	add.s64 	%rd10, %rd1, %rd9;
	ld.global.f32 	%f66, [%rd10];
	add.f32 	%f67, %f139, %f66;
	ld.global.f32 	%f68, [%rd10+4];
	add.f32 	%f69, %f67, %f68;
	ld.global.f32 	%f70, [%rd10+8];
	add.f32 	%f71, %f69, %f70;
	ld.global.f32 	%f72, [%rd10+12];
	add.f32 	%f139, %f71, %f72;
	add.s32 	%r55, %r55, 4;
$L__BB1_11:
	setp.eq.s32 	%p9, %r10, 0;
	@%p9 bra 	$L__BB1_14;
	add.s32 	%r59, %r55, %r2;
	neg.s32 	%r58, %r10;
$L__BB1_13:
	.pragma "nounroll";
	mul.wide.s32 	%rd11, %r59, 4;
	add.s64 	%rd12, %rd1, %rd11;
	ld.global.f32 	%f73, [%rd12];
	add.f32 	%f139, %f139, %f73;
	add.s32 	%r59, %r59, 1;
	add.s32 	%r58, %r58, 1;
	setp.ne.s32 	%p10, %r58, 0;
	@%p10 bra 	$L__BB1_13;
$L__BB1_14:
	setp.lt.s32 	%p11, %r44, 1;
	@%p11 bra 	$L__BB1_27;
	mul.lo.s32 	%r19, %r44, %r1;
	and.b32  	%r20, %r44, 15;
	setp.lt.u32 	%p12, %r44, 16;
	mov.b32 	%r64, 0;
	@%p12 bra 	$L__BB1_18;
	and.b32  	%r64, %r44, 2147483632;
	neg.s32 	%r63, %r64;
	add.s64 	%rd3, %rd1, 32;
	mov.u32 	%r62, %r19;
$L__BB1_17:
	.pragma "nounroll";
	mul.wide.s32 	%rd13, %r62, 4;
	add.s64 	%rd14, %rd3, %rd13;
	ld.global.f32 	%f74, [%rd14+-32];
	div.rn.f32 	%f75, %f74, %f139;
	st.global.f32 	[%rd14+-32], %f75;
	ld.global.f32 	%f76, [%rd14+-28];
	div.rn.f32 	%f77, %f76, %f139;
	st.global.f32 	[%rd14+-28], %f77;
	ld.global.f32 	%f78, [%rd14+-24];
	div.rn.f32 	%f79, %f78, %f139;
	st.global.f32 	[%rd14+-24], %f79;
	ld.global.f32 	%f80, [%rd14+-20];
	div.rn.f32 	%f81, %f80, %f139;
	st.global.f32 	[%rd14+-20], %f81;
	ld.global.f32 	%f82, [%rd14+-16];
	div.rn.f32 	%f83, %f82, %f139;
	st.global.f32 	[%rd14+-16], %f83;
	ld.global.f32 	%f84, [%rd14+-12];
	div.rn.f32 	%f85, %f84, %f139;
	st.global.f32 	[%rd14+-12], %f85;
	ld.global.f32 	%f86, [%rd14+-8];
	div.rn.f32 	%f87, %f86, %f139;
	st.global.f32 	[%rd14+-8], %f87;
	ld.global.f32 	%f88, [%rd14+-4];
	div.rn.f32 	%f89, %f88, %f139;
	st.global.f32 	[%rd14+-4], %f89;
	ld.global.f32 	%f90, [%rd14];
	div.rn.f32 	%f91, %f90, %f139;
	st.global.f32 	[%rd14], %f91;
	ld.global.f32 	%f92, [%rd14+4];
	div.rn.f32 	%f93, %f92, %f139;
	st.global.f32 	[%rd14+4], %f93;
	ld.global.f32 	%f94, [%rd14+8];
	div.rn.f32 	%f95, %f94, %f139;
	st.global.f32 	[%rd14+8], %f95;
	ld.global.f32 	%f96, [%rd14+12];
	div.rn.f32 	%f97, %f96, %f139;
	st.global.f32 	[%rd14+12], %f97;
	ld.global.f32 	%f98, [%rd14+16];
	div.rn.f32 	%f99, %f98, %f139;
	st.global.f32 	[%rd14+16], %f99;
	ld.global.f32 	%f100, [%rd14+20];
	div.rn.f32 	%f101, %f100, %f139;
	st.global.f32 	[%rd14+20], %f101;
	ld.global.f32 	%f102, [%rd14+24];
	div.rn.f32 	%f103, %f102, %f139;
	st.global.f32 	[%rd14+24], %f103;
	ld.global.f32 	%f104, [%rd14+28];
	div.rn.f32 	%f105, %f104, %f139;
	st.global.f32 	[%rd14+28], %f105;
	add.s32 	%r63, %r63, 16;
	add.s32 	%r62, %r62, 16;
	setp.ne.s32 	%p13, %r63, 0;
	@%p13 bra 	$L__BB1_17;
$L__BB1_18:
	setp.eq.s32 	%p14, %r20, 0;
	@%p14 bra 	$L__BB1_27;
	and.b32  	%r32, %r44, 7;
	setp.lt.u32 	%p15, %r20, 8;
	@%p15 bra 	$L__BB1_21;
	add.s32 	%r53, %r64, %r19;
	mul.wide.s32 	%rd15, %r53, 4;
	add.s64 	%rd16, %rd1, %rd15;
	ld.global.f32 	%f106, [%rd16];
	div.rn.f32 	%f107, %f106, %f139;
	st.global.f32 	[%rd16], %f107;
	ld.global.f32 	%f108, [%rd16+4];
	div.rn.f32 	%f109, %f108, %f139;
	st.global.f32 	[%rd16+4], %f109;
	ld.global.f32 	%f110, [%rd16+8];
	div.rn.f32 	%f111, %f110, %f139;
	st.global.f32 	[%rd16+8], %f111;
	ld.global.f32 	%f112, [%rd16+12];
	div.rn.f32 	%f113, %f112, %f139;
	st.global.f32 	[%rd16+12], %f113;
	ld.global.f32 	%f114, [%rd16+16];
	div.rn.f32 	%f115, %f114, %f139;
	st.global.f32 	[%rd16+16], %f115;
	ld.global.f32 	%f116, [%rd16+20];
	div.rn.f32 	%f117, %f116, %f139;
	st.global.f32 	[%rd16+20], %f117;
	ld.global.f32 	%f118, [%rd16+24];
	div.rn.f32 	%f119, %f118, %f139;
	st.global.f32 	[%rd16+24], %f119;
	ld.global.f32 	%f120, [%rd16+28];
	div.rn.f32 	%f121, %f120, %f139;
	st.global.f32 	[%rd16+28], %f121;
	add.s32 	%r64, %r64, 8;
$L__BB1_21:
	setp.eq.s32 	%p16, %r32, 0;
	@%p16 bra 	$L__BB1_27;
	and.b32  	%r35, %r44, 3;
	setp.lt.u32 	%p17, %r32, 4;
	@%p17 bra 	$L__BB1_24;
	add.s32 	%r54, %r64, %r19;
	mul.wide.s32 	%rd17, %r54, 4;
	add.s64 	%rd18, %rd1, %rd17;
	ld.global.f32 	%f122, [%rd18];
	div.rn.f32 	%f123, %f122, %f139;
	st.global.f32 	[%rd18], %f123;
	ld.global.f32 	%f124, [%rd18+4];
	div.rn.f32 	%f125, %f124, %f139;
	st.global.f32 	[%rd18+4], %f125;
	ld.global.f32 	%f126, [%rd18+8];
	div.rn.f32 	%f127, %f126, %f139;
	st.global.f32 	[%rd18+8], %f127;
	ld.global.f32 	%f128, [%rd18+12];
	div.rn.f32 	%f129, %f128, %f139;
	st.global.f32 	[%rd18+12], %f129;
	add.s32 	%r64, %r64, 4;
$L__BB1_24:
	setp.eq.s32 	%p18, %r35, 0;
	@%p18 bra 	$L__BB1_27;
	add.s32 	%r68, %r64, %r19;
	neg.s32 	%r67, %r35;
$L__BB1_26:
	.pragma "nounroll";
	mul.wide.s32 	%rd19, %r68, 4;
	add.s64 	%rd20, %rd1, %rd19;
	ld.global.f32 	%f130, [%rd20];
	div.rn.f32 	%f131, %f130, %f139;
	st.global.f32 	[%rd20], %f131;
	add.s32 	%r68, %r68, 1;
	add.s32 	%r67, %r67, 1;
	setp.ne.s32 	%p19, %r67, 0;
	@%p19 bra 	$L__BB1_26;
$L__BB1_27:
	ret;

}
	// .globl	_Z5mStepPKfS0_PfS1_S1_iiii
.visible .entry _Z5mStepPKfS0_PfS1_S1_iiii(
	.param .u64 .ptr .align 1 _Z5mStepPKfS0_PfS1_S1_iiii_param_0,
	.param .u64 .ptr .align 1 _Z5mStepPKfS0_PfS1_S1_iiii_param_1,
	.param .u64 .ptr .align 1 _Z5mStepPKfS0_PfS1_S1_iiii_param_2,
	.param .u64 .ptr .align 1 _Z5mStepPKfS0_PfS1_S1_iiii_param_3,
	.param .u64 .ptr .align 1 _Z5mStepPKfS0_PfS1_S1_iiii_param_4,
	.param .u32 _Z5mStepPKfS0_PfS1_S1_iiii_param_5,
	.param .u32 _Z5mStepPKfS0_PfS1_S1_iiii_param_6,
	.param .u32 _Z5mStepPKfS0_PfS1_S1_iiii_param_7,
	.param .u32 _Z5mStepPKfS0_PfS1_S1_iiii_param_8
)
{
	.reg .pred 	%p<62>;
	.reg .b32 	%r<241>;
	.reg .b32 	%f<339>;
	.reg .b64 	%rd<145>;

	ld.param.u64 	%rd9, [_Z5mStepPKfS0_PfS1_S1_iiii_param_0];
	ld.param.u64 	%rd10, [_Z5mStepPKfS0_PfS1_S1_iiii_param_1];
	ld.param.u64 	%rd11, [_Z5mStepPKfS0_PfS1_S1_iiii_param_2];
	ld.param.u64 	%rd12, [_Z5mStepPKfS0_PfS1_S1_iiii_param_3];
	ld.param.u32 	%r104, [_Z5mStepPKfS0_PfS1_S1_iiii_param_7];
	ld.param.u32 	%r105, [_Z5mStepPKfS0_PfS1_S1_iiii_param_8];
	cvta.to.global.u64 	%rd1, %rd11;
	cvta.to.global.u64 	%rd2, %rd9;
	cvta.to.global.u64 	%rd3, %rd10;
	cvta.to.global.u64 	%rd4, %rd12;
	mov.u32 	%r106, %ctaid.x;
	mov.u32 	%r107, %ntid.x;
	mov.u32 	%r108, %tid.x;
	mad.lo.s32 	%r1, %r106, %r107, %r108;
	setp.ge.s32 	%p1, %r1, %r104;
	@%p1 bra 	$L__BB2_86;
	ld.param.u32 	%r181, [_Z5mStepPKfS0_PfS1_S1_iiii_param_6];
	setp.lt.s32 	%p2, %r181, 1;
	@%p2 bra 	$L__BB2_13;
	ld.param.u32 	%r182, [_Z5mStepPKfS0_PfS1_S1_iiii_param_6];
	mul.lo.s32 	%r2, %r182, %r1;
	add.s32 	%r110, %r182, -1;
	and.b32  	%r3, %r182, 7;
	setp.lt.u32 	%p3, %r110, 7;
	mov.b32 	%r205, 0;
	@%p3 bra 	$L__BB2_5;
	ld.param.u32 	%r183, [_Z5mStepPKfS0_PfS1_S1_iiii_param_6];
	and.b32  	%r205, %r183, 2147483640;
	mov.b32 	%r213, 0;
$L__BB2_4:
	.pragma "nounroll";
	add.s32 	%r112, %r213, %r2;
	mul.wide.s32 	%rd13, %r112, 4;
	add.s64 	%rd14, %rd1, %rd13;
	mov.b32 	%r113, 0;
	st.global.u32 	[%rd14], %r113;
	st.global.u32 	[%rd14+4], %r113;
	st.global.u32 	[%rd14+8], %r113;
	st.global.u32 	[%rd14+12], %r113;
	st.global.u32 	[%rd14+16], %r113;
	st.global.u32 	[%rd14+20], %r113;
	st.global.u32 	[%rd14+24], %r113;
	st.global.u32 	[%rd14+28], %r113;
	add.s32 	%r213, %r213, 8;
	setp.eq.s32 	%p4, %r213, %r205;
	@%p4 bra 	$L__BB2_5;
	bra.uni 	$L__BB2_4;
$L__BB2_5:
	setp.eq.s32 	%p5, %r3, 0;
	@%p5 bra 	$L__BB2_13;
	ld.param.u32 	%r184, [_Z5mStepPKfS0_PfS1_S1_iiii_param_6];
	and.b32  	%r6, %r184, 3;
	setp.lt.u32 	%p6, %r3, 4;
	@%p6 bra 	$L__BB2_8;
	add.s32 	%r114, %r205, %r2;
	mul.wide.s32 	%rd15, %r114, 4;
	add.s64 	%rd16, %rd1, %rd15;
	mov.b32 	%r115, 0;
	st.global.u32 	[%rd16], %r115;
	st.global.u32 	[%rd16+4], %r115;
	st.global.u32 	[%rd16+8], %r115;
	st.global.u32 	[%rd16+12], %r115;
	add.s32 	%r205, %r205, 4;
$L__BB2_8:
	setp.eq.s32 	%p7, %r6, 0;
	@%p7 bra 	$L__BB2_13;
	setp.eq.s32 	%p8, %r6, 1;
	@%p8 bra 	$L__BB2_11;
	add.s32 	%r116, %r205, %r2;
	mul.wide.s32 	%rd17, %r116, 4;
	add.s64 	%rd18, %rd1, %rd17;
	mov.b32 	%r117, 0;
	st.global.u32 	[%rd18], %r117;
	st.global.u32 	[%rd18+4], %r117;
	add.s32 	%r205, %r205, 2;
$L__BB2_11:
	ld.param.u32 	%r185, [_Z5mStepPKfS0_PfS1_S1_iiii_param_6];
	and.b32  	%r118, %r185, 1;
	setp.eq.b32 	%p9, %r118, 1;
	not.pred 	%p10, %p9;
	@%p10 bra 	$L__BB2_13;
	add.s32 	%r119, %r205, %r2;
	mul.wide.s32 	%rd19, %r119, 4;
	add.s64 	%rd20, %rd1, %rd19;
	mov.b32 	%r120, 0;
	st.global.u32 	[%rd20], %r120;
$L__BB2_13:
	setp.lt.s32 	%p11, %r105, 1;
	mov.f32 	%f337, 0f00000000;
	@%p11 bra 	$L__BB2_40;
	ld.param.u32 	%r186, [_Z5mStepPKfS0_PfS1_S1_iiii_param_6];
	setp.lt.s32 	%p12, %r186, 1;
	mul.lo.s32 	%r11, %r186, %r1;
	@%p12 bra 	$L__BB2_28;
	ld.param.u32 	%r187, [_Z5mStepPKfS0_PfS1_S1_iiii_param_6];
	add.s32 	%r12, %r187, -1;
	and.b32  	%r13, %r187, 7;
	add.s32 	%r14, %r13, -1;
	and.b32  	%r15, %r187, 3;
	and.b32  	%r16, %r187, 2147483640;
	and.b32  	%r17, %r187, 1;
	mov.f32 	%f337, 0f00000000;
	mov.b32 	%r208, 0;
$L__BB2_16:
	ld.param.u32 	%r188, [_Z5mStepPKfS0_PfS1_S1_iiii_param_6];
	setp.lt.u32 	%p21, %r12, 7;
	mad.lo.s32 	%r130, %r208, %r104, %r1;
	mul.wide.s32 	%rd57, %r130, 4;
	add.s64 	%rd58, %rd3, %rd57;
	ld.global.f32 	%f2, [%rd58];
	add.f32 	%f337, %f337, %f2;
	mul.lo.s32 	%r19, %r208, %r188;
	mov.b32 	%r211, 0;
	@%p21 bra 	$L__BB2_19;
	mov.b32 	%r209, 0;
$L__BB2_18:
	.pragma "nounroll";
	add.s32 	%r132, %r209, %r19;
	mul.wide.u32 	%rd59, %r132, 4;
	add.s64 	%rd60, %rd2, %rd59;
	ld.global.f32 	%f79, [%rd60];
	add.s32 	%r133, %r209, %r11;
	mul.wide.s32 	%rd61, %r133, 4;
	add.s64 	%rd62, %rd1, %rd61;
	ld.global.f32 	%f80, [%rd62];
	fma.rn.f32 	%f81, %f2, %f79, %f80;
	st.global.f32 	[%rd62], %f81;
	ld.global.f32 	%f82, [%rd60+4];
	ld.global.f32 	%f83, [%rd62+4];
	fma.rn.f32 	%f84, %f2, %f82, %f83;
	st.global.f32 	[%rd62+4], %f84;
	ld.global.f32 	%f85, [%rd60+8];
	ld.global.f32 	%f86, [%rd62+8];
	fma.rn.f32 	%f87, %f2, %f85, %f86;
	st.global.f32 	[%rd62+8], %f87;
	ld.global.f32 	%f88, [%rd60+12];
	ld.global.f32 	%f89, [%rd62+12];
	fma.rn.f32 	%f90, %f2, %f88, %f89;
	st.global.f32 	[%rd62+12], %f90;
	ld.global.f32 	%f91, [%rd60+16];
	ld.global.f32 	%f92, [%rd62+16];
	fma.rn.f32 	%f93, %f2, %f91, %f92;
	st.global.f32 	[%rd62+16], %f93;
	ld.global.f32 	%f94, [%rd60+20];
	ld.global.f32 	%f95, [%rd62+20];
	fma.rn.f32 	%f96, %f2, %f94, %f95;
	st.global.f32 	[%rd62+20], %f96;
	ld.global.f32 	%f97, [%rd60+24];
	ld.global.f32 	%f98, [%rd62+24];
	fma.rn.f32 	%f99, %f2, %f97, %f98;
	st.global.f32 	[%rd62+24], %f99;
	ld.global.f32 	%f100, [%rd60+28];
	ld.global.f32 	%f101, [%rd62+28];
	fma.rn.f32 	%f102, %f2, %f100, %f101;
	st.global.f32 	[%rd62+28], %f102;
	add.s32 	%r209, %r209, 8;
	setp.ne.s32 	%p22, %r209, %r16;
	mov.u32 	%r211, %r16;
	@%p22 bra 	$L__BB2_18;
$L__BB2_19:
	setp.eq.s32 	%p23, %r13, 0;
	@%p23 bra 	$L__BB2_27;
	setp.lt.u32 	%p24, %r14, 3;
	@%p24 bra 	$L__BB2_22;
	add.s32 	%r134, %r211, %r19;
	mul.wide.u32 	%rd63, %r134, 4;
	add.s64 	%rd64, %rd2, %rd63;
	ld.global.f32 	%f103, [%rd64];
	add.s32 	%r135, %r211, %r11;
	mul.wide.s32 	%rd65, %r135, 4;
	add.s64 	%rd66, %rd1, %rd65;
	ld.global.f32 	%f104, [%rd66];
	fma.rn.f32 	%f105, %f2, %f103, %f104;
	st.global.f32 	[%rd66], %f105;
	cvt.u64.u32 	%rd67, %r19;
	cvt.u64.u32 	%rd68, %r211;
	add.s64 	%rd69, %rd68, %rd67;
	shl.b64 	%rd70, %rd69, 2;
	add.s64 	%rd71, %rd2, %rd70;
	ld.global.f32 	%f106, [%rd71+4];
	ld.global.f32 	%f107, [%rd66+4];
	fma.rn.f32 	%f108, %f2, %f106, %f107;
	st.global.f32 	[%rd66+4], %f108;
	ld.global.f32 	%f109, [%rd71+8];
	ld.global.f32 	%f110, [%rd66+8];
	fma.rn.f32 	%f111, %f2, %f109, %f110;
	st.global.f32 	[%rd66+8], %f111;
	ld.global.f32 	%f112, [%rd71+12];
	ld.global.f32 	%f113, [%rd66+12];
	fma.rn.f32 	%f114, %f2, %f112, %f113;
	st.global.f32 	[%rd66+12], %f114;
	add.s32 	%r211, %r211, 4;
$L__BB2_22:
	setp.eq.s32 	%p25, %r15, 0;
	@%p25 bra 	$L__BB2_27;
	setp.eq.s32 	%p26, %r15, 1;
	@%p26 bra 	$L__BB2_25;
	add.s32 	%r136, %r211, %r19;
	mul.wide.u32 	%rd72, %r136, 4;
	add.s64 	%rd73, %rd2, %rd72;
	ld.global.f32 	%f115, [%rd73];
	add.s32 	%r137, %r211, %r11;
	mul.wide.s32 	%rd74, %r137, 4;
	add.s64 	%rd75, %rd1, %rd74;
	ld.global.f32 	%f116, [%rd75];
	fma.rn.f32 	%f117, %f2, %f115, %f116;
	st.global.f32 	[%rd75], %f117;
	cvt.u64.u32 	%rd76, %r19;
	cvt.u64.u32 	%rd77, %r211;
	add.s64 	%rd78, %rd77, %rd76;
	shl.b64 	%rd79, %rd78, 2;
	add.s64 	%rd80, %rd2, %rd79;
	ld.global.f32 	%f118, [%rd80+4];
	ld.global.f32 	%f119, [%rd75+4];
	fma.rn.f32 	%f120, %f2, %f118, %f119;
	st.global.f32 	[%rd75+4], %f120;
	add.s32 	%r211, %r211, 2;
$L__BB2_25:
	setp.eq.s32 	%p27, %r17, 0;
	@%p27 bra 	$L__BB2_27;
	add.s32 	%r138, %r211, %r19;
	mul.wide.u32 	%rd81, %r138, 4;
	add.s64 	%rd82, %rd2, %rd81;
	ld.global.f32 	%f121, [%rd82];
	add.s32 	%r139, %r211, %r11;
	mul.wide.s32 	%rd83, %r139, 4;
	add.s64 	%rd84, %rd1, %rd83;
	ld.global.f32 	%f122, [%rd84];
	fma.rn.f32 	%f123, %f2, %f121, %f122;
	st.global.f32 	[%rd84], %f123;
$L__BB2_27:
	add.s32 	%r208, %r208, 1;
	setp.eq.s32 	%p28, %r208, %r105;
	@%p28 bra 	$L__BB2_40;
	bra.uni 	$L__BB2_16;
$L__BB2_28:
	and.b32  	%r28, %r105, 15;
	setp.lt.u32 	%p13, %r105, 16;
	mov.f32 	%f337, 0f00000000;
	mov.b32 	%r214, 0;
	@%p13 bra 	$L__BB2_31;
	and.b32  	%r214, %r105, 2147483632;
	mov.f32 	%f337, 0f00000000;
	mov.b32 	%r219, 0;
	mul.wide.s32 	%rd23, %r104, 4;
$L__BB2_30:
	.pragma "nounroll";
	mad.lo.s32 	%r123, %r219, %r104, %r1;
	mul.wide.s32 	%rd21, %r123, 4;
	add.s64 	%rd22, %rd3, %rd21;
	ld.global.f32 	%f22, [%rd22];
	add.f32 	%f23, %f337, %f22;
	add.s64 	%rd24, %rd22, %rd23;
	ld.global.f32 	%f24, [%rd24];
	add.f32 	%f25, %f23, %f24;
	add.s64 	%rd25, %rd24, %rd23;
	ld.global.f32 	%f26, [%rd25];
	add.f32 	%f27, %f25, %f26;
	add.s64 	%rd26, %rd25, %rd23;
	ld.global.f32 	%f28, [%rd26];
	add.f32 	%f29, %f27, %f28;
	add.s64 	%rd27, %rd26, %rd23;
	ld.global.f32 	%f30, [%rd27];
	add.f32 	%f31, %f29, %f30;
	add.s64 	%rd28, %rd27, %rd23;
	ld.global.f32 	%f32, [%rd28];
	add.f32 	%f33, %f31, %f32;
	add.s64 	%rd29, %rd28, %rd23;
	ld.global.f32 	%f34, [%rd29];
	add.f32 	%f35, %f33, %f34;
	add.s64 	%rd30, %rd29, %rd23;
	ld.global.f32 	%f36, [%rd30];
	add.f32 	%f37, %f35, %f36;
	add.s64 	%rd31, %rd30, %rd23;
	ld.global.f32 	%f38, [%rd31];
	add.f32 	%f39, %f37, %f38;
	add.s64 	%rd32, %rd31, %rd23;
	ld.global.f32 	%f40, [%rd32];
	add.f32 	%f41, %f39, %f40;
	add.s64 	%rd33, %rd32, %rd23;
	ld.global.f32 	%f42, [%rd33];
	add.f32 	%f43, %f41, %f42;
	add.s64 	%rd34, %rd33, %rd23;
	ld.global.f32 	%f44, [%rd34];
	add.f32 	%f45, %f43, %f44;
	add.s64 	%rd35, %rd34, %rd23;
	ld.global.f32 	%f46, [%rd35];
	add.f32 	%f47, %f45, %f46;
	add.s64 	%rd36, %rd35, %rd23;
	ld.global.f32 	%f48, [%rd36];
	add.f32 	%f49, %f47, %f48;
	add.s64 	%rd37, %rd36, %rd23;
	ld.global.f32 	%f50, [%rd37];
	add.f32 	%f51, %f49, %f50;
	add.s64 	%rd38, %rd37, %rd23;
	ld.global.f32 	%f52, [%rd38];
	add.f32 	%f337, %f51, %f52;
	add.s32 	%r219, %r219, 16;
	setp.eq.s32 	%p14, %r219, %r214;
	@%p14 bra 	$L__BB2_31;
	bra.uni 	$L__BB2_30;
$L__BB2_31:
	setp.eq.s32 	%p15, %r28, 0;
	@%p15 bra 	$L__BB2_40;
	and.b32  	%r33, %r105, 7;
	setp.lt.u32 	%p16, %r28, 8;
	@%p16 bra 	$L__BB2_34;
	mad.lo.s32 	%r124, %r214, %r104, %r1;
	mul.wide.s32 	%rd39, %r124, 4;
	add.s64 	%rd40, %rd3, %rd39;
	ld.global.f32 	%f54, [%rd40];
	add.f32 	%f55, %f337, %f54;
	mul.wide.s32 	%rd41, %r104, 4;
	add.s64 	%rd42, %rd40, %rd41;
	ld.global.f32 	%f56, [%rd42];
	add.f32 	%f57, %f55, %f56;
	add.s64 	%rd43, %rd42, %rd41;
	ld.global.f32 	%f58, [%rd43];
	add.f32 	%f59, %f57, %f58;
	add.s64 	%rd44, %rd43, %rd41;
	ld.global.f32 	%f60, [%rd44];
	add.f32 	%f61, %f59, %f60;
	add.s64 	%rd45, %rd44, %rd41;
	ld.global.f32 	%f62, [%rd45];
	add.f32 	%f63, %f61, %f62;
	add.s64 	%rd46, %rd45, %rd41;
	ld.global.f32 	%f64, [%rd46];
	add.f32 	%f65, %f63, %f64;
	add.s64 	%rd47, %rd46, %rd41;
	ld.global.f32 	%f66, [%rd47];
	add.f32 	%f67, %f65, %f66;
	add.s64 	%rd48, %rd47, %rd41;
	ld.global.f32 	%f68, [%rd48];
	add.f32 	%f337, %f67, %f68;
	add.s32 	%r214, %r214, 8;
$L__BB2_34:
	setp.eq.s32 	%p17, %r33, 0;
	@%p17 bra 	$L__BB2_40;
	and.b32  	%r36, %r105, 3;
	setp.lt.u32 	%p18, %r33, 4;
	@%p18 bra 	$L__BB2_37;
	mad.lo.s32 	%r125, %r214, %r104, %r1;
	mul.wide.s32 	%rd49, %r125, 4;
	add.s64 	%rd50, %rd3, %rd49;
	ld.global.f32 	%f70, [%rd50];
	add.f32 	%f71, %f337, %f70;
	mul.wide.s32 	%rd51, %r104, 4;
	add.s64 	%rd52, %rd50, %rd51;
	ld.global.f32 	%f72, [%rd52];
	add.f32 	%f73, %f71, %f72;
	add.s64 	%rd53, %rd52, %rd51;
	ld.global.f32 	%f74, [%rd53];
	add.f32 	%f75, %f73, %f74;
	add.s64 	%rd54, %rd53, %rd51;
	ld.global.f32 	%f76, [%rd54];
	add.f32 	%f337, %f75, %f76;
	add.s32 	%r214, %r214, 4;
$L__BB2_37:
	setp.eq.s32 	%p19, %r36, 0;
	@%p19 bra 	$L__BB2_40;
	mov.b32 	%r218, 0;
$L__BB2_39:
	.pragma "nounroll";
	mad.lo.s32 	%r127, %r214, %r104, %r1;
	mul.wide.s32 	%rd55, %r127, 4;
	add.s64 	%rd56, %rd3, %rd55;
	ld.global.f32 	%f77, [%rd56];
	add.f32 	%f337, %f337, %f77;
	add.s32 	%r214, %r214, 1;
	add.s32 	%r218, %r218, 1;
	setp.ne.s32 	%p20, %r218, %r36;
	@%p20 bra 	$L__BB2_39;
$L__BB2_40:
	ld.param.u32 	%r189, [_Z5mStepPKfS0_PfS1_S1_iiii_param_6];
	setp.lt.s32 	%p29, %r189, 1;
	@%p29 bra 	$L__BB2_53;
	ld.param.u32 	%r190, [_Z5mStepPKfS0_PfS1_S1_iiii_param_6];
	mul.lo.s32 	%r43, %r190, %r1;
	add.s32 	%r141, %r190, -1;
	and.b32  	%r44, %r190, 15;
	setp.lt.u32 	%p30, %r141, 15;
	mov.b32 	%r220, 0;
	@%p30 bra 	$L__BB2_44;
	ld.param.u32 	%r191, [_Z5mStepPKfS0_PfS1_S1_iiii_param_6];
	and.b32  	%r220, %r191, 2147483632;
	mov.b32 	%r225, 0;
$L__BB2_43:
	.pragma "nounroll";
	add.s32 	%r143, %r225, %r43;
	mul.wide.s32 	%rd85, %r143, 4;
	add.s64 	%rd86, %rd1, %rd85;
	ld.global.f32 	%f124, [%rd86];
	div.rn.f32 	%f125, %f124, %f337;
	st.global.f32 	[%rd86], %f125;
	ld.global.f32 	%f126, [%rd86+4];
	div.rn.f32 	%f127, %f126, %f337;
	st.global.f32 	[%rd86+4], %f127;
	ld.global.f32 	%f128, [%rd86+8];
	div.rn.f32 	%f129, %f128, %f337;
	st.global.f32 	[%rd86+8], %f129;
	ld.global.f32 	%f130, [%rd86+12];
	div.rn.f32 	%f131, %f130, %f337;
	st.global.f32 	[%rd86+12], %f131;
	ld.global.f32 	%f132, [%rd86+16];
	div.rn.f32 	%f133, %f132, %f337;
	st.global.f32 	[%rd86+16], %f133;
	ld.global.f32 	%f134, [%rd86+20];
	div.rn.f32 	%f135, %f134, %f337;
	st.global.f32 	[%rd86+20], %f135;
	ld.global.f32 	%f136, [%rd86+24];
	div.rn.f32 	%f137, %f136, %f337;
	st.global.f32 	[%rd86+24], %f137;
	ld.global.f32 	%f138, [%rd86+28];
	div.rn.f32 	%f139, %f138, %f337;
	st.global.f32 	[%rd86+28], %f139;
	ld.global.f32 	%f140, [%rd86+32];
	div.rn.f32 	%f141, %f140, %f337;
	st.global.f32 	[%rd86+32], %f141;
	ld.global.f32 	%f142, [%rd86+36];
	div.rn.f32 	%f143, %f142, %f337;
	st.global.f32 	[%rd86+36], %f143;
	ld.global.f32 	%f144, [%rd86+40];
	div.rn.f32 	%f145, %f144, %f337;
	st.global.f32 	[%rd86+40], %f145;
	ld.global.f32 	%f146, [%rd86+44];
	div.rn.f32 	%f147, %f146, %f337;
	st.global.f32 	[%rd86+44], %f147;
	ld.global.f32 	%f148, [%rd86+48];
	div.rn.f32 	%f149, %f148, %f337;
	st.global.f32 	[%rd86+48], %f149;
	ld.global.f32 	%f150, [%rd86+52];
	div.rn.f32 	%f151, %f150, %f337;
	st.global.f32 	[%rd86+52], %f151;
	ld.global.f32 	%f152, [%rd86+56];
	div.rn.f32 	%f153, %f152, %f337;
	st.global.f32 	[%rd86+56], %f153;
	ld.global.f32 	%f154, [%rd86+60];
	div.rn.f32 	%f155, %f154, %f337;
	st.global.f32 	[%rd86+60], %f155;
	add.s32 	%r225, %r225, 16;
	setp.eq.s32 	%p31, %r225, %r220;
	@%p31 bra 	$L__BB2_44;
	bra.uni 	$L__BB2_43;
$L__BB2_44:
	setp.eq.s32 	%p32, %r44, 0;
	@%p32 bra 	$L__BB2_53;
	ld.param.u32 	%r192, [_Z5mStepPKfS0_PfS1_S1_iiii_param_6];
	and.b32  	%r49, %r192, 7;
	setp.lt.u32 	%p33, %r44, 8;
	@%p33 bra 	$L__BB2_47;
	add.s32 	%r144, %r220, %r43;
	mul.wide.s32 	%rd87, %r144, 4;
	add.s64 	%rd88, %rd1, %rd87;
	ld.global.f32 	%f156, [%rd88];
	div.rn.f32 	%f157, %f156, %f337;
	st.global.f32 	[%rd88], %f157;
	ld.global.f32 	%f158, [%rd88+4];
	div.rn.f32 	%f159, %f158, %f337;
	st.global.f32 	[%rd88+4], %f159;
	ld.global.f32 	%f160, [%rd88+8];
	div.rn.f32 	%f161, %f160, %f337;
	st.global.f32 	[%rd88+8], %f161;
	ld.global.f32 	%f162, [%rd88+12];
	div.rn.f32 	%f163, %f162, %f337;
	st.global.f32 	[%rd88+12], %f163;
	ld.global.f32 	%f164, [%rd88+16];
	div.rn.f32 	%f165, %f164, %f337;
	st.global.f32 	[%rd88+16], %f165;
	ld.global.f32 	%f166, [%rd88+20];
	div.rn.f32 	%f167, %f166, %f337;
	st.global.f32 	[%rd88+20], %f167;
	ld.global.f32 	%f168, [%rd88+24];
	div.rn.f32 	%f169, %f168, %f337;
	st.global.f32 	[%rd88+24], %f169;
	ld.global.f32 	%f170, [%rd88+28];
	div.rn.f32 	%f171, %f170, %f337;
	st.global.f32 	[%rd88+28], %f171;
	add.s32 	%r220, %r220, 8;
$L__BB2_47:
	setp.eq.s32 	%p34, %r49, 0;
	@%p34 bra 	$L__BB2_53;
	ld.param.u32 	%r193, [_Z5mStepPKfS0_PfS1_S1_iiii_param_6];
	and.b32  	%r52, %r193, 3;
	setp.lt.u32 	%p35, %r49, 4;
	@%p35 bra 	$L__BB2_50;
	add.s32 	%r145, %r220, %r43;
	mul.wide.s32 	%rd89, %r145, 4;
	add.s64 	%rd90, %rd1, %rd89;
	ld.global.f32 	%f172, [%rd90];
	div.rn.f32 	%f173, %f172, %f337;
	st.global.f32 	[%rd90], %f173;
	ld.global.f32 	%f174, [%rd90+4];
	div.rn.f32 	%f175, %f174, %f337;
	st.global.f32 	[%rd90+4], %f175;
	ld.global.f32 	%f176, [%rd90+8];
	div.rn.f32 	%f177, %f176, %f337;
	st.global.f32 	[%rd90+8], %f177;
	ld.global.f32 	%f178, [%rd90+12];
	div.rn.f32 	%f179, %f178, %f337;
	st.global.f32 	[%rd90+12], %f179;
	add.s32 	%r220, %r220, 4;
$L__BB2_50:
	setp.eq.s32 	%p36, %r52, 0;
	@%p36 bra 	$L__BB2_53;
	mov.b32 	%r224, 0;
$L__BB2_52:
	.pragma "nounroll";
	add.s32 	%r147, %r220, %r43;
	mul.wide.s32 	%rd91, %r147, 4;
	add.s64 	%rd92, %rd1, %rd91;
	ld.global.f32 	%f180, [%rd92];
	div.rn.f32 	%f181, %f180, %f337;
	st.global.f32 	[%rd92], %f181;
	add.s32 	%r220, %r220, 1;
	add.s32 	%r224, %r224, 1;
	setp.ne.s32 	%p37, %r224, %r52;
	@%p37 bra 	$L__BB2_52;
$L__BB2_53:
	ld.param.u32 	%r194, [_Z5mStepPKfS0_PfS1_S1_iiii_param_6];
	mul.lo.s32 	%r59, %r194, %r194;
	setp.eq.s32 	%p38, %r194, 0;
	@%p38 bra 	$L__BB2_62;
	mul.lo.s32 	%r60, %r59, %r1;
	max.u32 	%r61, %r59, 1;
	and.b32  	%r62, %r61, 5;
	setp.lt.u32 	%p39, %r59, 8;
	mov.b32 	%r226, 0;
	@%p39 bra 	$L__BB2_57;
	and.b32  	%r226, %r61, -8;
	mov.b32 	%r237, 0;
$L__BB2_56:
	.pragma "nounroll";
	add.s32 	%r150, %r237, %r60;
	mul.wide.s32 	%rd93, %r150, 4;
	add.s64 	%rd94, %rd4, %rd93;
	mov.b32 	%r151, 0;
	st.global.u32 	[%rd94], %r151;
	st.global.u32 	[%rd94+4], %r151;
	st.global.u32 	[%rd94+8], %r151;
	st.global.u32 	[%rd94+12], %r151;
	st.global.u32 	[%rd94+16], %r151;
	st.global.u32 	[%rd94+20], %r151;
	st.global.u32 	[%rd94+24], %r151;
	st.global.u32 	[%rd94+28], %r151;
	add.s32 	%r237, %r237, 8;
	setp.eq.s32 	%p40, %r237, %r226;
	@%p40 bra 	$L__BB2_57;
	bra.uni 	$L__BB2_56;
$L__BB2_57:
	setp.eq.s32 	%p41, %r62, 0;
	@%p41 bra 	$L__BB2_62;
	setp.lt.u32 	%p42, %r62, 4;
	@%p42 bra 	$L__BB2_60;
	add.s32 	%r152, %r226, %r60;
	mul.wide.s32 	%rd95, %r152, 4;
	add.s64 	%rd96, %rd4, %rd95;
	mov.b32 	%r153, 0;
	st.global.u32 	[%rd96], %r153;
	st.global.u32 	[%rd96+4], %r153;
	st.global.u32 	[%rd96+8], %r153;
	st.global.u32 	[%rd96+12], %r153;
	add.s32 	%r226, %r226, 4;
$L__BB2_60:
	and.b32  	%r154, %r61, 1;
	setp.eq.b32 	%p43, %r154, 1;
	not.pred 	%p44, %p43;
	@%p44 bra 	$L__BB2_62;
	add.s32 	%r155, %r226, %r60;
	mul.wide.s32 	%rd97, %r155, 4;
	add.s64 	%rd98, %rd4, %rd97;
	mov.b32 	%r156, 0;
	st.global.u32 	[%rd98], %r156;
$L__BB2_62:
	setp.lt.s32 	%p45, %r105, 1;
	@%p45 bra 	$L__BB2_79;
	ld.param.u32 	%r195, [_Z5mStepPKfS0_PfS1_S1_iiii_param_6];
	setp.lt.s32 	%p46, %r195, 1;
	mul.lo.s32 	%r69, %r195, %r1;
	@%p46 bra 	$L__BB2_79;
	ld.param.u32 	%r196, [_Z5mStepPKfS0_PfS1_S1_iiii_param_6];
	and.b32  	%r70, %r196, 7;
	and.b32  	%r71, %r196, 2147483640;
	mov.b32 	%r228, 0;
$L__BB2_65:
	ld.param.u32 	%r197, [_Z5mStepPKfS0_PfS1_S1_iiii_param_6];
	mad.lo.s32 	%r159, %r228, %r104, %r1;
	mul.wide.s32 	%rd99, %r159, 4;
	add.s64 	%rd100, %rd3, %rd99;
	ld.global.f32 	%f17, [%rd100];
	mul.lo.s32 	%r73, %r228, %r197;
	mov.b32 	%r229, 0;
	cvt.u64.u32 	%rd126, %r73;
$L__BB2_66:
	ld.param.u32 	%r198, [_Z5mStepPKfS0_PfS1_S1_iiii_param_6];
	add.s32 	%r161, %r198, -1;
	setp.lt.u32 	%p47, %r161, 7;
	add.s32 	%r162, %r229, %r73;
	mul.wide.u32 	%rd101, %r162, 4;
	add.s64 	%rd5, %rd2, %rd101;
	add.s32 	%r163, %r229, %r69;
	mul.wide.s32 	%rd102, %r163, 4;
	add.s64 	%rd6, %rd1, %rd102;
	mul.lo.s32 	%r75, %r163, %r198;
	mov.b32 	%r235, 0;
	@%p47 bra 	$L__BB2_69;
	ld.param.u32 	%r199, [_Z5mStepPKfS0_PfS1_S1_iiii_param_6];
	and.b32  	%r164, %r199, 2147483640;
	neg.s32 	%r233, %r164;
	mov.u32 	%r230, %r73;
	mov.u32 	%r231, %r69;
	mov.u32 	%r232, %r75;
$L__BB2_68:
	.pragma "nounroll";
	ld.global.f32 	%f182, [%rd5];
	ld.global.f32 	%f183, [%rd6];
	sub.f32 	%f184, %f182, %f183;
	mul.wide.u32 	%rd103, %r230, 4;
	add.s64 	%rd104, %rd2, %rd103;
	ld.global.f32 	%f185, [%rd104];
	mul.wide.s32 	%rd105, %r231, 4;
	add.s64 	%rd106, %rd1, %rd105;
	ld.global.f32 	%f186, [%rd106];
	sub.f32 	%f187, %f185, %f186;
	mul.f32 	%f188, %f17, %f184;
	mul.wide.s32 	%rd107, %r232, 4;
	add.s64 	%rd108, %rd4, %rd107;
	ld.global.f32 	%f189, [%rd108];
	fma.rn.f32 	%f190, %f188, %f187, %f189;
	st.global.f32 	[%rd108], %f190;
	ld.global.f32 	%f191, [%rd5];
	ld.global.f32 	%f192, [%rd6];
	sub.f32 	%f193, %f191, %f192;
	ld.global.f32 	%f194, [%rd104+4];
	ld.global.f32 	%f195, [%rd106+4];
	sub.f32 	%f196, %f194, %f195;
	mul.f32 	%f197, %f17, %f193;
	ld.global.f32 	%f198, [%rd108+4];
	fma.rn.f32 	%f199, %f197, %f196, %f198;
	st.global.f32 	[%rd108+4], %f199;
	ld.global.f32 	%f200, [%rd5];
	ld.global.f32 	%f201, [%rd6];
	sub.f32 	%f202, %f200, %f201;
	ld.global.f32 	%f203, [%rd104+8];
	ld.global.f32 	%f204, [%rd106+8];
	sub.f32 	%f205, %f203, %f204;
	mul.f32 	%f206, %f17, %f202;
	ld.global.f32 	%f207, [%rd108+8];
	fma.rn.f32 	%f208, %f206, %f205, %f207;
	st.global.f32 	[%rd108+8], %f208;
	ld.global.f32 	%f209, [%rd5];
	ld.global.f32 	%f210, [%rd6];
	sub.f32 	%f211, %f209, %f210;
	ld.global.f32 	%f212, [%rd104+12];
	ld.global.f32 	%f213, [%rd106+12];
	sub.f32 	%f214, %f212, %f213;
	mul.f32 	%f215, %f17, %f211;
	ld.global.f32 	%f216, [%rd108+12];
	fma.rn.f32 	%f217, %f215, %f214, %f216;
	st.global.f32 	[%rd108+12], %f217;
	ld.global.f32 	%f218, [%rd5];
	ld.global.f32 	%f219, [%rd6];
	sub.f32 	%f220, %f218, %f219;
	ld.global.f32 	%f221, [%rd104+16];
	ld.global.f32 	%f222, [%rd106+16];
	sub.f32 	%f223, %f221, %f222;
	mul.f32 	%f224, %f17, %f220;
	ld.global.f32 	%f225, [%rd108+16];
	fma.rn.f32 	%f226, %f224, %f223, %f225;
	st.global.f32 	[%rd108+16], %f226;
	ld.global.f32 	%f227, [%rd5];
	ld.global.f32 	%f228, [%rd6];
	sub.f32 	%f229, %f227, %f228;
	ld.global.f32 	%f230, [%rd104+20];
	ld.global.f32 	%f231, [%rd106+20];
	sub.f32 	%f232, %f230, %f231;
	mul.f32 	%f233, %f17, %f229;
	ld.global.f32 	%f234, [%rd108+20];
	fma.rn.f32 	%f235, %f233, %f232, %f234;
	st.global.f32 	[%rd108+20], %f235;
	ld.global.f32 	%f236, [%rd5];
	ld.global.f32 	%f237, [%rd6];
	sub.f32 	%f238, %f236, %f237;
	ld.global.f32 	%f239, [%rd104+24];
	ld.global.f32 	%f240, [%rd106+24];
	sub.f32 	%f241, %f239, %f240;
	mul.f32 	%f242, %f17, %f238;
	ld.global.f32 	%f243, [%rd108+24];
	fma.rn.f32 	%f244, %f242, %f241, %f243;
	st.global.f32 	[%rd108+24], %f244;
	ld.global.f32 	%f245, [%rd5];
	ld.global.f32 	%f246, [%rd6];
	sub.f32 	%f247, %f245, %f246;
	ld.global.f32 	%f248, [%rd104+28];
	ld.global.f32 	%f249, [%rd106+28];
	sub.f32 	%f250, %f248, %f249;
	mul.f32 	%f251, %f17, %f247;
	ld.global.f32 	%f252, [%rd108+28];
	fma.rn.f32 	%f253, %f251, %f250, %f252;
	st.global.f32 	[%rd108+28], %f253;
	add.s32 	%r233, %r233, 8;
	add.s32 	%r232, %r232, 8;
	add.s32 	%r231, %r231, 8;
	add.s32 	%r230, %r230, 8;
	setp.ne.s32 	%p48, %r233, 0;
	mov.u32 	%r235, %r71;
	@%p48 bra 	$L__BB2_68;
$L__BB2_69:
	setp.eq.s32 	%p49, %r70, 0;
	@%p49 bra 	$L__BB2_77;
	add.s32 	%r165, %r70, -1;
	setp.lt.u32 	%p50, %r165, 3;
	@%p50 bra 	$L__BB2_72;
	ld.global.f32 	%f254, [%rd5];
	ld.global.f32 	%f255, [%rd6];
	sub.f32 	%f256, %f254, %f255;
	add.s32 	%r166, %r235, %r73;
	mul.wide.u32 	%rd109, %r166, 4;
	add.s64 	%rd110, %rd2, %rd109;
	ld.global.f32 	%f257, [%rd110];
	add.s32 	%r167, %r235, %r69;
	mul.wide.s32 	%rd111, %r167, 4;
	add.s64 	%rd112, %rd1, %rd111;
	ld.global.f32 	%f258, [%rd112];
	sub.f32 	%f259, %f257, %f258;
	mul.f32 	%f260, %f17, %f256;
	add.s32 	%r168, %r235, %r75;
	mul.wide.s32 	%rd113, %r168, 4;
	add.s64 	%rd114, %rd4, %rd113;
	ld.global.f32 	%f261, [%rd114];
	fma.rn.f32 	%f262, %f260, %f259, %f261;
	st.global.f32 	[%rd114], %f262;
	ld.global.f32 	%f263, [%rd5];
	ld.global.f32 	%f264, [%rd6];
	sub.f32 	%f265, %f263, %f264;
	cvt.u64.u32 	%rd116, %r235;
	add.s64 	%rd117, %rd116, %rd126;
	shl.b64 	%rd118, %rd117, 2;
	add.s64 	%rd119, %rd2, %rd118;
	ld.global.f32 	%f266, [%rd119+4];
	ld.global.f32 	%f267, [%rd112+4];
	sub.f32 	%f268, %f266, %f267;
	mul.f32 	%f269, %f17, %f265;
	ld.global.f32 	%f270, [%rd114+4];
	fma.rn.f32 	%f271, %f269, %f268, %f270;
	st.global.f32 	[%rd114+4], %f271;
	ld.global.f32 	%f272, [%rd5];
	ld.global.f32 	%f273, [%rd6];
	sub.f32 	%f274, %f272, %f273;
	ld.global.f32 	%f275, [%rd119+8];
	ld.global.f32 	%f276, [%rd112+8];
	sub.f32 	%f277, %f275, %f276;
	mul.f32 	%f278, %f17, %f274;
	ld.global.f32 	%f279, [%rd114+8];
	fma.rn.f32 	%f280, %f278, %f277, %f279;
	st.global.f32 	[%rd114+8], %f280;
	ld.global.f32 	%f281, [%rd5];
	ld.global.f32 	%f282, [%rd6];
	sub.f32 	%f283, %f281, %f282;
	ld.global.f32 	%f284, [%rd119+12];
	ld.global.f32 	%f285, [%rd112+12];
	sub.f32 	%f286, %f284, %f285;
	mul.f32 	%f287, %f17, %f283;
	ld.global.f32 	%f288, [%rd114+12];
	fma.rn.f32 	%f289, %f287, %f286, %f288;
	st.global.f32 	[%rd114+12], %f289;
	add.s32 	%r235, %r235, 4;
$L__BB2_72:
	ld.param.u32 	%r200, [_Z5mStepPKfS0_PfS1_S1_iiii_param_6];
	and.b32  	%r169, %r200, 3;
	setp.eq.s32 	%p51, %r169, 0;
	@%p51 bra 	$L__BB2_77;
	setp.eq.s32 	%p52, %r169, 1;
	@%p52 bra 	$L__BB2_75;
	ld.global.f32 	%f290, [%rd5];
	ld.global.f32 	%f291, [%rd6];
	sub.f32 	%f292, %f290, %f291;
	add.s32 	%r170, %r235, %r73;
	mul.wide.u32 	%rd120, %r170, 4;
	add.s64 	%rd121, %rd2, %rd120;
	ld.global.f32 	%f293, [%rd121];
	add.s32 	%r171, %r235, %r69;
	mul.wide.s32 	%rd122, %r171, 4;
	add.s64 	%rd123, %rd1, %rd122;
	ld.global.f32 	%f294, [%rd123];
	sub.f32 	%f295, %f293, %f294;
	mul.f32 	%f296, %f17, %f292;
	add.s32 	%r172, %r235, %r75;
	mul.wide.s32 	%rd124, %r172, 4;
	add.s64 	%rd125, %rd4, %rd124;
	ld.global.f32 	%f297, [%rd125];
	fma.rn.f32 	%f298, %f296, %f295, %f297;
	st.global.f32 	[%rd125], %f298;
	ld.global.f32 	%f299, [%rd5];
	ld.global.f32 	%f300, [%rd6];
	sub.f32 	%f301, %f299, %f300;
	cvt.u64.u32 	%rd127, %r235;
	add.s64 	%rd128, %rd127, %rd126;
	shl.b64 	%rd129, %rd128, 2;
	add.s64 	%rd130, %rd2, %rd129;
	ld.global.f32 	%f302, [%rd130+4];
	ld.global.f32 	%f303, [%rd123+4];
	sub.f32 	%f304, %f302, %f303;
	mul.f32 	%f305, %f17, %f301;
	ld.global.f32 	%f306, [%rd125+4];
	fma.rn.f32 	%f307, %f305, %f304, %f306;
	st.global.f32 	[%rd125+4], %f307;
	add.s32 	%r235, %r235, 2;
$L__BB2_75:
	ld.param.u32 	%r201, [_Z5mStepPKfS0_PfS1_S1_iiii_param_6];
	and.b32  	%r173, %r201, 1;
	setp.eq.b32 	%p53, %r173, 1;
	not.pred 	%p54, %p53;
	@%p54 bra 	$L__BB2_77;
	ld.global.f32 	%f308, [%rd5];
	ld.global.f32 	%f309, [%rd6];
	sub.f32 	%f310, %f308, %f309;
	add.s32 	%r174, %r235, %r73;
	mul.wide.u32 	%rd131, %r174, 4;
	add.s64 	%rd132, %rd2, %rd131;
	ld.global.f32 	%f311, [%rd132];
	add.s32 	%r175, %r235, %r69;
	mul.wide.s32 	%rd133, %r175, 4;
	add.s64 	%rd134, %rd1, %rd133;
	ld.global.f32 	%f312, [%rd134];
	sub.f32 	%f313, %f311, %f312;
	mul.f32 	%f314, %f17, %f310;
	add.s32 	%r176, %r235, %r75;
	mul.wide.s32 	%rd135, %r176, 4;
	add.s64 	%rd136, %rd4, %rd135;
	ld.global.f32 	%f315, [%rd136];
	fma.rn.f32 	%f316, %f314, %f313, %f315;
	st.global.f32 	[%rd136], %f316;
$L__BB2_77:
	ld.param.u32 	%r202, [_Z5mStepPKfS0_PfS1_S1_iiii_param_6];
	add.s32 	%r229, %r229, 1;
	setp.ne.s32 	%p55, %r229, %r202;
	@%p55 bra 	$L__BB2_66;
	add.s32 	%r228, %r228, 1;
	setp.eq.s32 	%p56, %r228, %r105;
	@%p56 bra 	$L__BB2_79;
	bra.uni 	$L__BB2_65;
$L__BB2_79:
	ld.param.u32 	%r203, [_Z5mStepPKfS0_PfS1_S1_iiii_param_6];
	setp.eq.s32 	%p57, %r203, 0;
	@%p57 bra 	$L__BB2_85;
	ld.param.u32 	%r204, [_Z5mStepPKfS0_PfS1_S1_iiii_param_6];
	mul.lo.s32 	%r178, %r204, %r204;
	mul.lo.s32 	%r94, %r178, %r1;
	max.u32 	%r95, %r178, 1;
	setp.lt.u32 	%p58, %r178, 4;
	mov.b32 	%r240, 0;
	@%p58 bra 	$L__BB2_83;
	and.b32  	%r240, %r95, -4;
	neg.s32 	%r239, %r240;
	add.s64 	%rd7, %rd4, 8;
	mov.u32 	%r238, %r94;
$L__BB2_82:
	mul.wide.s32 	%rd137, %r238, 4;
	add.s64 	%rd138, %rd7, %rd137;
	ld.global.f32 	%f317, [%rd138+-8];
	div.rn.f32 	%f318, %f317, %f337;
	st.global.f32 	[%rd138+-8], %f318;
	ld.global.f32 	%f319, [%rd138+-4];
	div.rn.f32 	%f320, %f319, %f337;
	st.global.f32 	[%rd138+-4], %f320;
	ld.global.f32 	%f321, [%rd138];
	div.rn.f32 	%f322, %f321, %f337;
	st.global.f32 	[%rd138], %f322;
	ld.global.f32 	%f323, [%rd138+4];
	div.rn.f32 	%f324, %f323, %f337;
	st.global.f32 	[%rd138+4], %f324;
	add.s32 	%r239, %r239, 4;
	add.s32 	%r238, %r238, 4;
	setp.ne.s32 	%p59, %r239, 0;
	@%p59 bra 	$L__BB2_82;
$L__BB2_83:
	and.b32  	%r179, %r95, 1;
	setp.eq.b32 	%p60, %r179, 1;
	not.pred 	%p61, %p60;
	@%p61 bra 	$L__BB2_85;
	add.s32 	%r180, %r240, %r94;
	mul.wide.s32 	%rd139, %r180, 4;
	add.s64 	%rd140, %rd4, %rd139;
	ld.global.f32 	%f325, [%rd140];
	div.rn.f32 	%f326, %f325, %f337;
	st.global.f32 	[%rd140], %f326;
$L__BB2_85:
	ld.param.u64 	%rd144, [_Z5mStepPKfS0_PfS1_S1_iiii_param_4];
	cvt.rn.f32.s32 	%f327, %r105;
	div.rn.f32 	%f328, %f337, %f327;
	cvta.to.global.u64 	%rd141, %rd144;
	mul.wide.s32 	%rd142, %r1, 4;
	add.s64 	%rd143, %rd141, %rd142;
	st.global.f32 	[%rd143], %f328;
$L__BB2_86:
	ret;

}


// ===== COMPILED SASS (sm_100) =====

	.target	sm_100

	.elftype	@"ET_EXEC"


//--------------------- .note.nv.tkinfo           --------------------------
	.section	.note.nv.tkinfo,"",@"SHT_NOTE"
	.sectionflags	@"SHF_NOTE_NV_TKINFO"
	.tkinfo
        /*0018*/ 	.word	0x00000002
        /*0030*/ 	.string	""
        /*0030*/ 	.string	"ptxas"
        /*0030*/ 	.string	"Cuda compilation tools, release 13.0, V13.0.88"
        /*0030*/ 	.string	"Build cuda_13.0.r13.0/compiler.36424714_0"
        /*0030*/ 	.string	"-arch sm_100 -m 64 "



//--------------------- .note.nv.cuinfo           --------------------------
	.section	.note.nv.cuinfo,"",@"SHT_NOTE"
	.sectionflags	@"SHF_NOTE_NV_CUINFO"
        /*0018*/ 	.short	0x0002
        /*001a*/ 	.short	0x0064
        /*001c*/ 	.short	0x0082
	.zero		2


//--------------------- .nv.info                  --------------------------
	.section	.nv.info,"",@"SHT_CUDA_INFO"
	.align	4


	//----- nvinfo : EIATTR_REGCOUNT
	.align		4
        /*0000*/ 	.byte	0x04, 0x2f
        /*0002*/ 	.short	(.L_1 - .L_0)
	.align		4
.L_0:
        /*0004*/ 	.word	index@(_Z23computeResponsibilitiesPKfS0_S0_S0_S0_Pfiiii)
        /*0008*/ 	.word	0x00000027


	//----- nvinfo : EIATTR_FRAME_SIZE
	.align		4
.L_1:
        /*000c*/ 	.byte	0x04, 0x11
        /*000e*/ 	.short	(.L_3 - .L_2)
	.align		4
.L_2:
        /*0010*/ 	.word	index@($__internal_3_$__cuda_sm3x_div_rn_noftz_f32_slowpath)
        /*0014*/ 	.word	0x00000000


	//----- nvinfo : EIATTR_FRAME_SIZE
	.align		4
.L_3:
        /*0018*/ 	.byte	0x04, 0x11
        /*001a*/ 	.short	(.L_5 - .L_4)
	.align		4
.L_4:
        /*001c*/ 	.word	index@($__internal_2_$__cuda_sm20_sqrt_rn_f32_slowpath)
        /*0020*/ 	.word	0x00000000


	//----- nvinfo : EIATTR_FRAME_SIZE
	.align		4
.L_5:
        /*0024*/ 	.byte	0x04, 0x11
        /*0026*/ 	.short	(.L_7 - .L_6)
	.align		4
.L_6:
        /*0028*/ 	.word	index@(_Z23computeResponsibilitiesPKfS0_S0_S0_S0_Pfiiii)
        /*002c*/ 	.word	0x00000000


	//----- nvinfo : EIATTR_REGCOUNT
	.align		4
.L_7:
        /*0030*/ 	.byte	0x04, 0x2f
        /*0032*/ 	.short	(.L_9 - .L_8)
	.align		4
.L_8:
        /*0034*/ 	.word	index@(_Z25normalizeResponsibilitiesPfii)
        /*0038*/ 	.word	0x0000001f


	//----- nvinfo : EIATTR_FRAME_SIZE
	.align		4
.L_9:
        /*003c*/ 	.byte	0x04, 0x11
        /*003e*/ 	.short	(.L_11 - .L_10)
	.align		4
.L_10:
        /*0040*/ 	.word	index@($__internal_1_$__cuda_sm3x_div_rn_noftz_f32_slowpath)
        /*0044*/ 	.word	0x00000000


	//----- nvinfo : EIATTR_FRAME_SIZE
	.align		4
.L_11:
        /*0048*/ 	.byte	0x04, 0x11
        /*004a*/ 	.short	(.L_13 - .L_12)
	.align		4
.L_12:
        /*004c*/ 	.word	index@(_Z25normalizeResponsibilitiesPfii)
        /*0050*/ 	.word	0x00000000


	//----- nvinfo : EIATTR_REGCOUNT
	.align		4
.L_13:
        /*0054*/ 	.byte	0x04, 0x2f
        /*0056*/ 	.short	(.L_15 - .L_14)
	.align		4
.L_14:
        /*0058*/ 	.word	index@(_Z5mStepPKfS0_PfS1_S1_iiii)
        /*005c*/ 	.word	0x00000028


	//----- nvinfo : EIATTR_FRAME_SIZE
	.align		4
.L_15:
        /*0060*/ 	.byte	0x04, 0x11
        /*0062*/ 	.short	(.L_17 - .L_16)
	.align		4
.L_16:
        /*0064*/ 	.word	index@($__internal_0_$__cuda_sm3x_div_rn_noftz_f32_slowpath)
        /*0068*/ 	.word	0x00000000


	//----- nvinfo : EIATTR_FRAME_SIZE
	.align		4
.L_17:
        /*006c*/ 	.byte	0x04, 0x11
        /*006e*/ 	.short	(.L_19 - .L_18)
	.align		4
.L_18:
        /*0070*/ 	.word	index@(_Z5mStepPKfS0_PfS1_S1_iiii)
        /*0074*/ 	.word	0x00000000


	//----- nvinfo : EIATTR_MIN_STACK_SIZE
	.align		4
.L_19:
        /*0078*/ 	.byte	0x04, 0x12
        /*007a*/ 	.short	(.L_21 - .L_20)
	.align		4
.L_20:
        /*007c*/ 	.word	index@(_Z5mStepPKfS0_PfS1_S1_iiii)
        /*0080*/ 	.word	0x00000000


	//----- nvinfo : EIATTR_MIN_STACK_SIZE
	.align		4
.L_21:
        /*0084*/ 	.byte	0x04, 0x12
        /*0086*/ 	.short	(.L_23 - .L_22)
	.align		4
.L_22:
        /*0088*/ 	.word	index@(_Z25normalizeResponsibilitiesPfii)
        /*008c*/ 	.word	0x00000000


	//----- nvinfo : EIATTR_MIN_STACK_SIZE
	.align		4
.L_23:
        /*0090*/ 	.byte	0x04, 0x12
        /*0092*/ 	.short	(.L_25 - .L_24)
	.align		4
.L_24:
        /*0094*/ 	.word	index@(_Z23computeResponsibilitiesPKfS0_S0_S0_S0_Pfiiii)
        /*0098*/ 	.word	0x00000000
.L_25:


//--------------------- .nv.compat                --------------------------
	.section	.nv.compat,"",@"SHT_CUDA_COMPAT_INFO"
	.align	4
        /*0000*/ 	.byte	0x02, 0x09, 0x00, 0x00, 0x02, 0x02, 0x01, 0x00, 0x02, 0x05, 0x05, 0x00, 0x03, 0x07, 0x01, 0x01
        /*0010*/ 	.byte	0x02, 0x03, 0x00, 0x00, 0x02, 0x06, 0x01, 0x00, 0x04, 0x0b, 0x08, 0x00, 0x01, 0x00, 0x00, 0x00
        /*0020*/ 	.byte	0x00, 0x00, 0x00, 0x00


//--------------------- .nv.info._Z5mStepPKfS0_PfS1_S1_iiii --------------------------
	.section	.nv.info._Z5mStepPKfS0_PfS1_S1_iiii,"",@"SHT_CUDA_INFO"
	.sectionflags	@""
	.align	4


	//----- nvinfo : EIATTR_CUDA_API_VERSION
	.align		4
        /*0000*/ 	.byte	0x04, 0x37
        /*0002*/ 	.short	(.L_27 - .L_26)
.L_26:
        /*0004*/ 	.word	0x00000082


	//----- nvinfo : EIATTR_KPARAM_INFO
	.align		4
.L_27:
        /*0008*/ 	.byte	0x04, 0x17
        /*000a*/ 	.short	(.L_29 - .L_28)
.L_28:
        /*000c*/ 	.word	0x00000000
        /*0010*/ 	.short	0x0008
        /*0012*/ 	.short	0x0034
        /*0014*/ 	.byte	0x00, 0xf0, 0x11, 0x00


	//----- nvinfo : EIATTR_KPARAM_INFO
	.align		4
.L_29:
        /*0018*/ 	.byte	0x04, 0x17
        /*001a*/ 	.short	(.L_31 - .L_30)
.L_30:
        /*001c*/ 	.word	0x00000000
        /*0020*/ 	.short	0x0007
        /*0022*/ 	.short	0x0030
        /*0024*/ 	.byte	0x00, 0xf0, 0x11, 0x00


	//----- nvinfo : EIATTR_KPARAM_INFO
	.align		4
.L_31:
        /*0028*/ 	.byte	0x04, 0x17
        /*002a*/ 	.short	(.L_33 - .L_32)
.L_32:
        /*002c*/ 	.word	0x00000000
        /*0030*/ 	.short	0x0006
        /*0032*/ 	.short	0x002c
        /*0034*/ 	.byte	0x00, 0xf0, 0x11, 0x00


	//----- nvinfo : EIATTR_KPARAM_INFO
	.align		4
.L_33:
        /*0038*/ 	.byte	0x04, 0x17
        /*003a*/ 	.short	(.L_35 - .L_34)
.L_34:
        /*003c*/ 	.word	0x00000000
        /*0040*/ 	.short	0x0005
        /*0042*/ 	.short	0x0028
        /*0044*/ 	.byte	0x00, 0xf0, 0x11, 0x00


	//----- nvinfo : EIATTR_KPARAM_INFO
	.align		4
.L_35:
        /*0048*/ 	.byte	0x04, 0x17
        /*004a*/ 	.short	(.L_37 - .L_36)
.L_36:
        /*004c*/ 	.word	0x00000000
        /*0050*/ 	.short	0x0004
        /*0052*/ 	.short	0x0020
        /*0054*/ 	.byte	0x00, 0xf5, 0x21, 0x00


	//----- nvinfo : EIATTR_KPARAM_INFO
	.align		4
.L_37:
        /*0058*/ 	.byte	0x04, 0x17
        /*005a*/ 	.short	(.L_39 - .L_38)
.L_38:
        /*005c*/ 	.word	0x00000000
        /*0060*/ 	.short	0x0003
        /*0062*/ 	.short	0x0018
        /*0064*/ 	.byte	0x00, 0xf5, 0x21, 0x00


	//----- nvinfo : EIATTR_KPARAM_INFO
	.align		4
.L_39:
        /*0068*/ 	.byte	0x04, 0x17
        /*006a*/ 	.short	(.L_41 - .L_40)
.L_40:
        /*006c*/ 	.word	0x00000000
        /*0070*/ 	.short	0x0002
        /*0072*/ 	.short	0x0010
        /*0074*/ 	.byte	0x00, 0xf5, 0x21, 0x00


	//----- nvinfo : EIATTR_KPARAM_INFO
	.align		4
.L_41:
        /*0078*/ 	.byte	0x04, 0x17
        /*007a*/ 	.short	(.L_43 - .L_42)
.L_42:
        /*007c*/ 	.word	0x00000000
        /*0080*/ 	.short	0x0001
        /*0082*/ 	.short	0x0008
        /*0084*/ 	.byte	0x00, 0xf5, 0x21, 0x00


	//----- nvinfo : EIATTR_KPARAM_INFO
	.align		4
.L_43:
        /*0088*/ 	.byte	0x04, 0x17
        /*008a*/ 	.short	(.L_45 - .L_44)
.L_44:
        /*008c*/ 	.word	0x00000000
        /*0090*/ 	.short	0x0000
        /*0092*/ 	.short	0x0000
        /*0094*/ 	.byte	0x00, 0xf5, 0x21, 0x00


	//----- nvinfo : EIATTR_SPARSE_MMA_MASK
	.align		4
.L_45:
        /*0098*/ 	.byte	0x03, 0x50
        /*009a*/ 	.short	0x0000


	//----- nvinfo : EIATTR_MAXREG_COUNT
	.align		4
        /*009c*/ 	.byte	0x03, 0x1b
        /*009e*/ 	.short	0x00ff


	//----- nvinfo : EIATTR_MERCURY_ISA_VERSION
	.align		4
        /*00a0*/ 	.byte	0x03, 0x5f
        /*00a2*/ 	.short	0x0101


	//----- nvinfo : EIATTR_VRC_CTA_INIT_COUNT
	.align		4
        /*00a4*/ 	.byte	0x02, 0x4a
	.zero		1
	.zero		1


	//----- nvinfo : EIATTR_EXIT_INSTR_OFFSETS
	.align		4
        /*00a8*/ 	.byte	0x04, 0x1c
        /*00aa*/ 	.short	(.L_47 - .L_46)


	//   ....[0]....
.L_46:
        /*00ac*/ 	.word	0x00000070


	//   ....[1]....
        /*00b0*/ 	.word	0x00004db0


	//----- nvinfo : EIATTR_CRS_STACK_SIZE
	.align		4
.L_47:
        /*00b4*/ 	.byte	0x04, 0x1e
        /*00b6*/ 	.short	(.L_49 - .L_48)
.L_48:
        /*00b8*/ 	.word	0x00000000


	//----- nvinfo : EIATTR_CBANK_PARAM_SIZE
	.align		4
.L_49:
        /*00bc*/ 	.byte	0x03, 0x19
        /*00be*/ 	.short	0x0038


	//----- nvinfo : EIATTR_PARAM_CBANK
	.align		4
        /*00c0*/ 	.byte	0x04, 0x0a
        /*00c2*/ 	.short	(.L_51 - .L_50)
	.align		4
.L_50:
        /*00c4*/ 	.word	index@(.nv.constant0._Z5mStepPKfS0_PfS1_S1_iiii)
        /*00c8*/ 	.short	0x0380
        /*00ca*/ 	.short	0x0038


	//----- nvinfo : EIATTR_SW_WAR
	.align		4
.L_51:
        /*00cc*/ 	.byte	0x04, 0x36
        /*00ce*/ 	.short	(.L_53 - .L_52)
.L_52:
        /*00d0*/ 	.word	0x00000008
.L_53:


//--------------------- .nv.info._Z25normalizeResponsibilitiesPfii --------------------------
	.section	.nv.info._Z25normalizeResponsibilitiesPfii,"",@"SHT_CUDA_INFO"
	.sectionflags	@""
	.align	4


	//----- nvinfo : EIATTR_CUDA_API_VERSION
	.align		4
        /*0000*/ 	.byte	0x04, 0x37
        /*0002*/ 	.short	(.L_55 - .L_54)
.L_54:
        /*0004*/ 	.word	0x00000082


	//----- nvinfo : EIATTR_KPARAM_INFO
	.align		4
.L_55:
        /*0008*/ 	.byte	0x04, 0x17
        /*000a*/ 	.short	(.L_57 - .L_56)
.L_56:
        /*000c*/ 	.word	0x00000000
        /*0010*/ 	.short	0x0002
        /*0012*/ 	.short	0x000c
        /*0014*/ 	.byte	0x00, 0xf0, 0x11, 0x00


	//----- nvinfo : EIATTR_KPARAM_INFO
	.align		4
.L_57:
        /*0018*/ 	.byte	0x04, 0x17
        /*001a*/ 	.short	(.L_59 - .L_58)
.L_58:
        /*001c*/ 	.word	0x00000000
        /*0020*/ 	.short	0x0001
        /*0022*/ 	.short	0x0008
        /*0024*/ 	.byte	0x00, 0xf0, 0x11, 0x00


	//----- nvinfo : EIATTR_KPARAM_INFO
	.align		4
.L_59:
        /*0028*/ 	.byte	0x04, 0x17
        /*002a*/ 	.short	(.L_61 - .L_60)
.L_60:
        /*002c*/ 	.word	0x00000000
        /*0030*/ 	.short	0x0000
        /*0032*/ 	.short	0x0000
        /*0034*/ 	.byte	0x00, 0xf5, 0x21, 0x00


	//----- nvinfo : EIATTR_SPARSE_MMA_MASK
	.align		4
.L_61:
        /*0038*/ 	.byte	0x03, 0x50
        /*003a*/ 	.short	0x0000


	//----- nvinfo : EIATTR_MAXREG_COUNT
	.align		4
        /*003c*/ 	.byte	0x03, 0x1b
        /*003e*/ 	.short	0x00ff


	//----- nvinfo : EIATTR_MERCURY_ISA_VERSION
	.align		4
        /*0040*/ 	.byte	0x03, 0x5f
        /*0042*/ 	.short	0x0101


	//----- nvinfo : EIATTR_VRC_CTA_INIT_COUNT
	.align		4
        /*0044*/ 	.byte	0x02, 0x4a
	.zero		1
	.zero		1


	//----- nvinfo : EIATTR_EXIT_INSTR_OFFSETS
	.align		4
        /*0048*/ 	.byte	0x04, 0x1c
        /*004a*/ 	.short	(.L_63 - .L_62)


	//   ....[0]....
.L_62:
        /*004c*/ 	.word	0x00000070


	//   ....[1]....
        /*0050*/ 	.word	0x000007a0


	//   ....[2]....
        /*0054*/ 	.word	0x00001850


	//   ....[3]....
        /*0058*/ 	.word	0x000020b0


	//   ....[4]....
        /*005c*/ 	.word	0x00002530


	//   ....[5]....
        /*0060*/ 	.word	0x000026b0


	//----- nvinfo : EIATTR_CRS_STACK_SIZE
	.align		4
.L_63:
        /*0064*/ 	.byte	0x04, 0x1e
        /*0066*/ 	.short	(.L_65 - .L_64)
.L_64:
        /*0068*/ 	.word	0x00000000


	//----- nvinfo : EIATTR_CBANK_PARAM_SIZE
	.align		4
.L_65:
        /*006c*/ 	.byte	0x03, 0x19
        /*006e*/ 	.short	0x0010


	//----- nvinfo : EIATTR_PARAM_CBANK
	.align		4
        /*0070*/ 	.byte	0x04, 0x0a
        /*0072*/ 	.short	(.L_67 - .L_66)
	.align		4
.L_66:
        /*0074*/ 	.word	index@(.nv.constant0._Z25normalizeResponsibilitiesPfii)
        /*0078*/ 	.short	0x0380
        /*007a*/ 	.short	0x0010


	//----- nvinfo : EIATTR_SW_WAR
	.align		4
.L_67:
        /*007c*/ 	.byte	0x04, 0x36
        /*007e*/ 	.short	(.L_69 - .L_68)
.L_68:
        /*0080*/ 	.word	0x00000008
.L_69:


//--------------------- .nv.info._Z23computeResponsibilitiesPKfS0_S0_S0_S0_Pfiiii --------------------------
	.section	.nv.info._Z23computeResponsibilitiesPKfS0_S0_S0_S0_Pfiiii,"",@"SHT_CUDA_INFO"
	.sectionflags	@""
	.align	4


	//----- nvinfo : EIATTR_CUDA_API_VERSION
	.align		4
        /*0000*/ 	.byte	0x04, 0x37
        /*0002*/ 	.short	(.L_71 - .L_70)
.L_70:
        /*0004*/ 	.word	0x00000082


	//----- nvinfo : EIATTR_KPARAM_INFO
	.align		4
.L_71:
        /*0008*/ 	.byte	0x04, 0x17
        /*000a*/ 	.short	(.L_73 - .L_72)
.L_72:
        /*000c*/ 	.word	0x00000000
        /*0010*/ 	.short	0x0009
        /*0012*/ 	.short	0x003c
        /*0014*/ 	.byte	0x00, 0xf0, 0x11, 0x00


	//----- nvinfo : EIATTR_KPARAM_INFO
	.align		4
.L_73:
        /*0018*/ 	.byte	0x04, 0x17
        /*001a*/ 	.short	(.L_75 - .L_74)
.L_74:
        /*001c*/ 	.word	0x00000000
        /*0020*/ 	.short	0x0008
        /*0022*/ 	.short	0x0038
        /*0024*/ 	.byte	0x00, 0xf0, 0x11, 0x00


	//----- nvinfo : EIATTR_KPARAM_INFO
	.align		4
.L_75:
        /*0028*/ 	.byte	0x04, 0x17
        /*002a*/ 	.short	(.L_77 - .L_76)
.L_76:
        /*002c*/ 	.word	0x00000000
        /*0030*/ 	.short	0x0007
        /*0032*/ 	.short	0x0034
        /*0034*/ 	.byte	0x00, 0xf0, 0x11, 0x00


	//----- nvinfo : EIATTR_KPARAM_INFO
	.align		4
.L_77:
        /*0038*/ 	.byte	0x04, 0x17
        /*003a*/ 	.short	(.L_79 - .L_78)
.L_78:
        /*003c*/ 	.word	0x00000000
        /*0040*/ 	.short	0x0006
        /*0042*/ 	.short	0x0030
        /*0044*/ 	.byte	0x00, 0xf0, 0x11, 0x00


	//----- nvinfo : EIATTR_KPARAM_INFO
	.align		4
.L_79:
        /*0048*/ 	.byte	0x04, 0x17
        /*004a*/ 	.short	(.L_81 - .L_80)
.L_80:
        /*004c*/ 	.word	0x00000000
        /*0050*/ 	.short	0x0005
        /*0052*/ 	.short	0x0028
        /*0054*/ 	.byte	0x00, 0xf5, 0x21, 0x00


	//----- nvinfo : EIATTR_KPARAM_INFO
	.align		4
.L_81:
        /*0058*/ 	.byte	0x04, 0x17
        /*005a*/ 	.short	(.L_83 - .L_82)
.L_82:
        /*005c*/ 	.word	0x00000000
        /*0060*/ 	.short	0x0004
        /*0062*/ 	.short	0x0020
        /*0064*/ 	.byte	0x00, 0xf5, 0x21, 0x00


	//----- nvinfo : EIATTR_KPARAM_INFO
	.align		4
.L_83:
        /*0068*/ 	.byte	0x04, 0x17
        /*006a*/ 	.short	(.L_85 - .L_84)
.L_84:
        /*006c*/ 	.word	0x00000000
        /*0070*/ 	.short	0x0003
        /*0072*/ 	.short	0x0018
        /*0074*/ 	.byte	0x00, 0xf5, 0x21, 0x00


	//----- nvinfo : EIATTR_KPARAM_INFO
	.align		4
.L_85:
        /*0078*/ 	.byte	0x04, 0x17
        /*007a*/ 	.short	(.L_87 - .L_86)
.L_86:
        /*007c*/ 	.word	0x00000000
        /*0080*/ 	.short	0x0002
        /*0082*/ 	.short	0x0010
        /*0084*/ 	.byte	0x00, 0xf5, 0x21, 0x00


	//----- nvinfo : EIATTR_KPARAM_INFO
	.align		4
.L_87:
        /*0088*/ 	.byte	0x04, 0x17
        /*008a*/ 	.short	(.L_89 - .L_88)
.L_88:
        /*008c*/ 	.word	0x00000000
        /*0090*/ 	.short	0x0001
        /*0092*/ 	.short	0x0008
        /*0094*/ 	.byte	0x00, 0xf5, 0x21, 0x00


	//----- nvinfo : EIATTR_KPARAM_INFO
	.align		4
.L_89:
        /*0098*/ 	.byte	0x04, 0x17
        /*009a*/ 	.short	(.L_91 - .L_90)
.L_90:
        /*009c*/ 	.word	0x00000000
        /*00a0*/ 	.short	0x0000
        /*00a2*/ 	.short	0x0000
        /*00a4*/ 	.byte	0x00, 0xf5, 0x21, 0x00


	//----- nvinfo : EIATTR_SPARSE_MMA_MASK
	.align		4
.L_91:
        /*00a8*/ 	.byte	0x03, 0x50
        /*00aa*/ 	.short	0x0000


	//----- nvinfo : EIATTR_MAXREG_COUNT
	.align		4
        /*00ac*/ 	.byte	0x03, 0x1b
        /*00ae*/ 	.short	0x00ff


	//----- nvinfo : EIATTR_MERCURY_ISA_VERSION
	.align		4
        /*00b0*/ 	.byte	0x03, 0x5f
        /*00b2*/ 	.short	0x0101


	//----- nvinfo : EIATTR_VRC_CTA_INIT_COUNT
	.align		4
        /*00b4*/ 	.byte	0x02, 0x4a
	.zero		1
	.zero		1


	//----- nvinfo : EIATTR_EXIT_INSTR_OFFSETS
	.align		4
        /*00b8*/ 	.byte	0x04, 0x1c
        /*00ba*/ 	.short	(.L_93 - .L_92)


	//   ....[0]....
.L_92:
        /*00bc*/ 	.word	0x00000080


	//   ....[1]....
        /*00c0*/ 	.word	0x00001000


	//   ....[2]....
        /*00c4*/ 	.word	0x00001850


	//   ....[3]....
        /*00c8*/ 	.word	0x00001cf0


	//   ....[4]....
        /*00cc*/ 	.word	0x00001f90


	//   ....[5]....
        /*00d0*/ 	.word	0x00002810


	//   ....[6]....
        /*00d4*/ 	.word	0x00002cf0


	//   ....[7]....
        /*00d8*/ 	.word	0x00002fc0


	//----- nvinfo : EIATTR_CRS_STACK_SIZE
	.align		4
.L_93:
        /*00dc*/ 	.byte	0x04, 0x1e
        /*00de*/ 	.short	(.L_95 - .L_94)
.L_94:
        /*00e0*/ 	.word	0x00000000


	//----- nvinfo : EIATTR_CBANK_PARAM_SIZE
	.align		4
.L_95:
        /*00e4*/ 	.byte	0x03, 0x19
        /*00e6*/ 	.short	0x0040


	//----- nvinfo : EIATTR_PARAM_CBANK
	.align		4
        /*00e8*/ 	.byte	0x04, 0x0a
        /*00ea*/ 	.short	(.L_97 - .L_96)
	.align		4
.L_96:
        /*00ec*/ 	.word	index@(.nv.constant0._Z23computeResponsibilitiesPKfS0_S0_S0_S0_Pfiiii)
        /*00f0*/ 	.short	0x0380
        /*00f2*/ 	.short	0x0040


	//----- nvinfo : EIATTR_SW_WAR
	.align		4
.L_97:
        /*00f4*/ 	.byte	0x04, 0x36
        /*00f6*/ 	.short	(.L_99 - .L_98)
.L_98:
        /*00f8*/ 	.word	0x00000008
.L_99:


//--------------------- .nv.callgraph             --------------------------
	.section	.nv.callgraph,"",@"SHT_CUDA_CALLGRAPH"
	.align	4
	.sectionentsize	8
	.align		4
        /*0000*/ 	.word	0x00000000
	.align		4
        /*0004*/ 	.word	0xffffffff
	.align		4
        /*0008*/ 	.word	0x00000000
	.align		4
        /*000c*/ 	.word	0xfffffffe
	.align		4
        /*0010*/ 	.word	0x00000000
	.align		4
        /*0014*/ 	.word	0xfffffffd
	.align		4
        /*0018*/ 	.word	0x00000000
	.align		4
        /*001c*/ 	.word	0xfffffffc


//--------------------- .text._Z5mStepPKfS0_PfS1_S1_iiii --------------------------
	.section	.text._Z5mStepPKfS0_PfS1_S1_iiii,"ax",@progbits
	.align	128
        .global         _Z5mStepPKfS0_PfS1_S1_iiii
        .type           _Z5mStepPKfS0_PfS1_S1_iiii,@function
        .size           _Z5mStepPKfS0_PfS1_S1_iiii,(.L_x_275 - _Z5mStepPKfS0_PfS1_S1_iiii)
        .other          _Z5mStepPKfS0_PfS1_S1_iiii,@"STO_CUDA_ENTRY STV_DEFAULT"
_Z5mStepPKfS0_PfS1_S1_iiii:
.text._Z5mStepPKfS0_PfS1_S1_iiii:
[----:B------:R-:W-:Y:S01]  /*0000*/  LDC R1, c[0x0][0x37c] ;  /* 0x0000df00ff017b82 */ /* 0x000fe20000000800 */
[----:B------:R-:W0:Y:S07]  /*0010*/  S2R R3, SR_TID.X ;  /* 0x0000000000037919 */ /* 0x000e2e0000002100 */
[----:B------:R-:W0:Y:S08]  /*0020*/  S2UR UR4, SR_CTAID.X ;  /* 0x00000000000479c3 */ /* 0x000e300000002500 */
[----:B------:R-:W0:Y:S08]  /*0030*/  LDC R2, c[0x0][0x360] ;  /* 0x0000d800ff027b82 */ /* 0x000e300000000800 */
[----:B------:R-:W1:Y:S01]  /*0040*/  LDC R19, c[0x0][0x3b0] ;  /* 0x0000ec00ff137b82 */ /* 0x000e620000000800 */
[----:B0-----:R-:W-:-:S05]  /*0050*/  IMAD R2, R2, UR4, R3 ;  /* 0x0000000402027c24 */ /* 0x001fca000f8e0203 */
[----:B-1----:R-:W-:-:S13]  /*0060*/  ISETP.GE.AND P0, PT, R2, R19, PT ;  /* 0x000000130200720c */ /* 0x002fda0003f06270 */
[----:B------:R-:W-:Y:S05]  /*0070*/  @P0 EXIT ;  /* 0x000000000000094d */ /* 0x000fea0003800000 */
[----:B------:R-:W0:Y:S01]  /*0080*/  LDCU UR4, c[0x0][0x3ac] ;  /* 0x00007580ff0477ac */ /* 0x000e220008000800 */
[----:B------:R-:W1:Y:S01]  /*0090*/  LDCU.64 UR8, c[0x0][0x358] ;  /* 0x00006b00ff0877ac */ /* 0x000e620008000a00 */
[----:B0-----:R-:W-:-:S04]  /*00a0*/  MOV R7, UR4 ;  /* 0x0000000400077c02 */ /* 0x001fc80008000f00 */
[C---:B------:R-:W-:Y:S02]  /*00b0*/  ISETP.GE.AND P0, PT, R7.reuse, 0x1, PT ;  /* 0x000000010700780c */ /* 0x040fe40003f06270 */
[----:B------:R-:W-:-:S11]  /*00c0*/  IADD3 R14, PT, PT, R7, -0x1, RZ ;  /* 0xffffffff070e7810 */ /* 0x000fd60007ffe0ff */
[----:B-1----:R-:W-:Y:S05]  /*00d0*/  @!P0 BRA `(.L_x_0) ;  /* 0x0000000000c08947 */ /* 0x002fea0003800000 */
[----:B------:R-:W-:Y:S01]  /*00e0*/  ISETP.GE.U32.AND P1, PT, R14, 0x7, PT ;  /* 0x000000070e00780c */ /* 0x000fe20003f26070 */
[----:B------:R-:W-:Y:S01]  /*00f0*/  HFMA2 R0, -RZ, RZ, 0, 0 ;  /* 0x00000000ff007431 */ /* 0x000fe200000001ff */
[----:B------:R-:W-:-:S04]  /*0100*/  LOP3.LUT R3, R7, 0x7, RZ, 0xc0, !PT ;  /* 0x0000000707037812 */ /* 0x000fc800078ec0ff */
[----:B------:R-:W-:-:S07]  /*0110*/  ISETP.NE.AND P2, PT, R3, RZ, PT ;  /* 0x000000ff0300720c */ /* 0x000fce0003f45270 */
[----:B------:R-:W-:Y:S06]  /*0120*/  @!P1 BRA `(.L_x_1) ;  /* 0x0000000000409947 */ /* 0x000fec0003800000 */
[----:B------:R-:W0:Y:S01]  /*0130*/  LDC.64 R8, c[0x0][0x390] ;  /* 0x0000e400ff087b82 */ /* 0x000e220000000a00 */
[----:B------:R-:W-:Y:S01]  /*0140*/  LOP3.LUT R0, R7, 0x7ffffff8, RZ, 0xc0, !PT ;  /* 0x7ffffff807007812 */ /* 0x000fe200078ec0ff */
[----:B------:R-:W-:-:S06]  /*0150*/  UMOV UR4, URZ ;  /* 0x000000ff00047c82 */ /* 0x000fcc0008000000 */
.L_x_2:
[----:B-1----:R-:W-:Y:S01]  /*0160*/  IMAD R5, R2, R7, UR4 ;  /* 0x0000000402057e24 */ /* 0x002fe2000f8e0207 */
[----:B------:R-:W-:-:S03]  /*0170*/  UIADD3 UR4, UPT, UPT, UR4, 0x8, URZ ;  /* 0x0000000804047890 */ /* 0x000fc6000fffe0ff */
[----:B0-----:R-:W-:-:S03]  /*0180*/  IMAD.WIDE R4, R5, 0x4, R8 ;  /* 0x0000000405047825 */ /* 0x001fc600078e0208 */
[----:B------:R-:W-:Y:S02]  /*0190*/  ISETP.NE.AND P1, PT, R0, UR4, PT ;  /* 0x0000000400007c0c */ /* 0x000fe4000bf25270 */
[----:B------:R1:W-:Y:S04]  /*01a0*/  STG.E desc[UR8][R4.64], RZ ;  /* 0x000000ff04007986 */ /* 0x0003e8000c101908 */
[----:B------:R1:W-:Y:S04]  /*01b0*/  STG.E desc[UR8][R4.64+0x4], RZ ;  /* 0x000004ff04007986 */ /* 0x0003e8000c101908 */
[----:B------:R1:W-:Y:S04]  /*01c0*/  STG.E desc[UR8][R4.64+0x8], RZ ;  /* 0x000008ff04007986 */ /* 0x0003e8000c101908 */
[----:B------:R1:W-:Y:S04]  /*01d0*/  STG.E desc[UR8][R4.64+0xc], RZ ;  /* 0x00000cff04007986 */ /* 0x0003e8000c101908 */
[----:B------:R1:W-:Y:S04]  /*01e0*/  STG.E desc[UR8][R4.64+0x10], RZ ;  /* 0x000010ff04007986 */ /* 0x0003e8000c101908 */
[----:B------:R1:W-:Y:S04]  /*01f0*/  STG.E desc[UR8][R4.64+0x14], RZ ;  /* 0x000014ff04007986 */ /* 0x0003e8000c101908 */
[----:B------:R1:W-:Y:S04]  /*0200*/  STG.E desc[UR8][R4.64+0x18], RZ ;  /* 0x000018ff04007986 */ /* 0x0003e8000c101908 */
[----:B------:R1:W-:Y:S01]  /*0210*/  STG.E desc[UR8][R4.64+0x1c], RZ ;  /* 0x00001cff04007986 */ /* 0x0003e2000c101908 */
[----:B------:R-:W-:Y:S05]  /*0220*/  @P1 BRA `(.L_x_2) ;  /* 0xfffffffc00cc1947 */ /* 0x000fea000383ffff */
.L_x_1:
[----:B------:R-:W-:Y:S05]  /*0230*/  @!P2 BRA `(.L_x_0) ;  /* 0x000000000068a947 */ /* 0x000fea0003800000 */
[----:B------:R-:W-:Y:S02]  /*0240*/  ISETP.GE.U32.AND P1, PT, R3, 0x4, PT ;  /* 0x000000040300780c */ /* 0x000fe40003f26070 */
[----:B------:R-:W-:-:S04]  /*0250*/  LOP3.LUT R6, R7, 0x3, RZ, 0xc0, !PT ;  /* 0x0000000307067812 */ /* 0x000fc800078ec0ff */
[----:B------:R-:W-:-:S07]  /*0260*/  ISETP.NE.AND P2, PT, R6, RZ, PT ;  /* 0x000000ff0600720c */ /* 0x000fce0003f45270 */
[----:B------:R-:W-:Y:S06]  /*0270*/  @!P1 BRA `(.L_x_3) ;  /* 0x0000000000209947 */ /* 0x000fec0003800000 */
[----:B-1----:R-:W0:Y:S01]  /*0280*/  LDC.64 R4, c[0x0][0x390] ;  /* 0x0000e400ff047b82 */ /* 0x002e220000000a00 */
[----:B------:R-:W-:Y:S01]  /*0290*/  IMAD R3, R2, R7, R0 ;  /* 0x0000000702037224 */ /* 0x000fe200078e0200 */
[----:B------:R-:W-:-:S03]  /*02a0*/  IADD3 R0, PT, PT, R0, 0x4, RZ ;  /* 0x0000000400007810 */ /* 0x000fc60007ffe0ff */
[----:B0-----:R-:W-:-:S05]  /*02b0*/  IMAD.WIDE R4, R3, 0x4, R4 ;  /* 0x0000000403047825 */ /* 0x001fca00078e0204 */
[----:B------:R0:W-:Y:S04]  /*02c0*/  STG.E desc[UR8][R4.64], RZ ;  /* 0x000000ff04007986 */ /* 0x0001e8000c101908 */
[----:B------:R0:W-:Y:S04]  /*02d0*/  STG.E desc[UR8][R4.64+0x4], RZ ;  /* 0x000004ff04007986 */ /* 0x0001e8000c101908 */
[----:B------:R0:W-:Y:S04]  /*02e0*/  STG.E desc[UR8][R4.64+0x8], RZ ;  /* 0x000008ff04007986 */ /* 0x0001e8000c101908 */
[----:B------:R0:W-:Y:S02]  /*02f0*/  STG.E desc[UR8][R4.64+0xc], RZ ;  /* 0x00000cff04007986 */ /* 0x0001e4000c101908 */
.L_x_3:
[----:B------:R-:W-:Y:S05]  /*0300*/  @!P2 BRA `(.L_x_0) ;  /* 0x000000000034a947 */ /* 0x000fea0003800000 */
[----:B------:R-:W-:Y:S02]  /*0310*/  LOP3.LUT R3, R7, 0x1, RZ, 0xc0, !PT ;  /* 0x0000000107037812 */ /* 0x000fe400078ec0ff */
[----:B------:R-:W-:Y:S02]  /*0320*/  ISETP.NE.AND P1, PT, R6, 0x1, PT ;  /* 0x000000010600780c */ /* 0x000fe40003f25270 */
[----:B------:R-:W-:-:S11]  /*0330*/  ISETP.NE.U32.AND P2, PT, R3, 0x1, PT ;  /* 0x000000010300780c */ /* 0x000fd60003f45070 */
[----:B01----:R-:W0:Y:S01]  /*0340*/  @P1 LDC.64 R4, c[0x0][0x390] ;  /* 0x0000e400ff041b82 */ /* 0x003e220000000a00 */
[----:B------:R-:W-:Y:S01]  /*0350*/  @P1 IMAD R9, R2, R7, R0 ;  /* 0x0000000702091224 */ /* 0x000fe200078e0200 */
[----:B------:R-:W-:-:S05]  /*0360*/  @P1 IADD3 R0, PT, PT, R0, 0x2, RZ ;  /* 0x0000000200001810 */ /* 0x000fca0007ffe0ff */
[----:B------:R-:W-:Y:S01]  /*0370*/  @!P2 IMAD R3, R2, R7, R0 ;  /* 0x000000070203a224 */ /* 0x000fe200078e0200 */
[----:B------:R-:W1:Y:S01]  /*0380*/  @!P2 LDC.64 R10, c[0x0][0x390] ;  /* 0x0000e400ff0aab82 */ /* 0x000e620000000a00 */
[----:B0-----:R-:W-:-:S05]  /*0390*/  @P1 IMAD.WIDE R8, R9, 0x4, R4 ;  /* 0x0000000409081825 */ /* 0x001fca00078e0204 */
[----:B------:R2:W-:Y:S01]  /*03a0*/  @P1 STG.E desc[UR8][R8.64], RZ ;  /* 0x000000ff08001986 */ /* 0x0005e2000c101908 */
[----:B-1----:R-:W-:-:S03]  /*03b0*/  @!P2 IMAD.WIDE R4, R3, 0x4, R10 ;  /* 0x000000040304a825 */ /* 0x002fc600078e020a */
[----:B------:R2:W-:Y:S04]  /*03c0*/  @P1 STG.E desc[UR8][R8.64+0x4], RZ ;  /* 0x000004ff08001986 */ /* 0x0005e8000c101908 */
[----:B------:R2:W-:Y:S02]  /*03d0*/  @!P2 STG.E desc[UR8][R4.64], RZ ;  /* 0x000000ff0400a986 */ /* 0x0005e4000c101908 */
.L_x_0:
[----:B------:R-:W3:Y:S01]  /*03e0*/  LDCU UR6, c[0x0][0x3b4] ;  /* 0x00007680ff0677ac */ /* 0x000ee20008000800 */
[----:B------:R-:W-:Y:S01]  /*03f0*/  MOV R3, RZ ;  /* 0x000000ff00037202 */ /* 0x000fe20000000f00 */
[----:B---3--:R-:W-:-:S09]  /*0400*/  UISETP.GE.AND UP0, UPT, UR6, 0x1, UPT ;  /* 0x000000010600788c */ /* 0x008fd2000bf06270 */
[----:B------:R-:W-:Y:S05]  /*0410*/  BRA.U !UP0, `(.L_x_4) ;  /* 0x00000011080c7547 */ /* 0x000fea000b800000 */
[----:B------:R-:W-:Y:S05]  /*0420*/  @!P0 BRA `(.L_x_5) ;  /* 0x0000000800148947 */ /* 0x000fea0003800000 */
[C---:B------:R-:W-:Y:S01]  /*0430*/  LOP3.LUT R15, R7.reuse, 0x7, RZ, 0xc0, !PT ;  /* 0x00000007070f7812 */ /* 0x040fe200078ec0ff */
[----:B------:R-:W-:Y:S01]  /*0440*/  HFMA2 R3, -RZ, RZ, 0, 0 ;  /* 0x00000000ff037431 */ /* 0x000fe200000001ff */
[----:B------:R-:W-:Y:S01]  /*0450*/  LOP3.LUT R16, R7, 0x3, RZ, 0xc0, !PT ;  /* 0x0000000307107812 */ /* 0x000fe200078ec0ff */
[----:B------:R-:W-:Y:S01]  /*0460*/  UMOV UR4, URZ ;  /* 0x000000ff00047c82 */ /* 0x000fe20008000000 */
[----:B------:R-:W-:-:S04]  /*0470*/  IADD3 R0, PT, PT, R15, -0x1, RZ ;  /* 0xffffffff0f007810 */ /* 0x000fc80007ffe0ff */
[----:B------:R-:W-:Y:S02]  /*0480*/  ISETP.GE.U32.AND P0, PT, R0, 0x3, PT ;  /* 0x000000030000780c */ /* 0x000fe40003f06070 */
[----:B------:R-:W-:-:S11]  /*0490*/  LOP3.LUT R0, R7, 0x7ffffff8, RZ, 0xc0, !PT ;  /* 0x7ffffff807007812 */ /* 0x000fd600078ec0ff */
.L_x_11:
[----:B0123--:R-:W0:Y:S08]  /*04a0*/  LDC R5, c[0x0][0x3b0] ;  /* 0x0000ec00ff057b82 */ /* 0x00fe300000000800 */
[----:B------:R-:W1:Y:S08]  /*04b0*/  LDC.64 R8, c[0x0][0x388] ;  /* 0x0000e200ff087b82 */ /* 0x000e700000000a00 */
[----:B------:R-:W2:Y:S01]  /*04c0*/  LDC R7, c[0x0][0x3ac] ;  /* 0x0000eb00ff077b82 */ /* 0x000ea20000000800 */
[----:B0-----:R-:W-:-:S04]  /*04d0*/  IMAD R5, R5, UR4, R2 ;  /* 0x0000000405057c24 */ /* 0x001fc8000f8e0202 */
[----:B-1----:R-:W-:-:S05]  /*04e0*/  IMAD.WIDE R8, R5, 0x4, R8 ;  /* 0x0000000405087825 */ /* 0x002fca00078e0208 */
[----:B------:R-:W3:Y:S01]  /*04f0*/  LDG.E R4, desc[UR8][R8.64] ;  /* 0x0000000808047981 */ /* 0x000ee2000c1e1900 */
[----:B------:R-:W-:Y:S01]  /*0500*/  ISETP.GE.U32.AND P1, PT, R14, 0x7, PT ;  /* 0x000000070e00780c */ /* 0x000fe20003f26070 */
[----:B--2---:R-:W-:Y:S01]  /*0510*/  IMAD R5, R7, UR4, RZ ;  /* 0x0000000407057c24 */ /* 0x004fe2000f8e02ff */
[----:B------:R-:W-:Y:S01]  /*0520*/  MOV R6, RZ ;  /* 0x000000ff00067202 */ /* 0x000fe20000000f00 */
[----:B---3--:R-:W-:-:S10]  /*0530*/  FADD R3, R4, R3 ;  /* 0x0000000304037221 */ /* 0x008fd40000000000 */
[----:B------:R-:W-:Y:S05]  /*0540*/  @!P1 BRA `(.L_x_6) ;  /* 0x0000000000ac9947 */ /* 0x000fea0003800000 */
[----:B------:R-:W-:-:S05]  /*0550*/  UMOV UR5, URZ ;  /* 0x000000ff00057c82 */ /* 0x000fca0008000000 */
.L_x_7:
[----:B0-----:R-:W0:Y:S01]  /*0560*/  LDC.64 R8, c[0x0][0x380] ;  /* 0x0000e000ff087b82 */ /* 0x001e220000000a00 */
[----:B------:R-:W-:Y:S01]  /*0570*/  IADD3 R13, PT, PT, R5, UR5, RZ ;  /* 0x00000005050d7c10 */ /* 0x000fe2000fffe0ff */
[----:B------:R-:W-:-:S06]  /*0580*/  IMAD R17, R2, R7, UR5 ;  /* 0x0000000502117e24 */ /* 0x000fcc000f8e0207 */
[----:B------:R-:W1:Y:S01]  /*0590*/  LDC.64 R10, c[0x0][0x390] ;  /* 0x0000e400ff0a7b82 */ /* 0x000e620000000a00 */
[----:B0-----:R-:W-:-:S05]  /*05a0*/  IMAD.WIDE.U32 R8, R13, 0x4, R8 ;  /* 0x000000040d087825 */ /* 0x001fca00078e0008 */
[----:B------:R-:W2:Y:S01]  /*05b0*/  LDG.E R13, desc[UR8][R8.64] ;  /* 0x00000008080d7981 */ /* 0x000ea2000c1e1900 */
[----:B-1----:R-:W-:-:S05]  /*05c0*/  IMAD.WIDE R10, R17, 0x4, R10 ;  /* 0x00000004110a7825 */ /* 0x002fca00078e020a */
[----:B------:R-:W2:Y:S04]  /*05d0*/  LDG.E R17, desc[UR8][R10.64] ;  /* 0x000000080a117981 */ /* 0x000ea8000c1e1900 */
[----:B------:R-:W3:Y:S04]  /*05e0*/  LDG.E R19, desc[UR8][R10.64+0x4] ;  /* 0x000004080a137981 */ /* 0x000ee8000c1e1900 */
[----:B------:R-:W4:Y:S04]  /*05f0*/  LDG.E R21, desc[UR8][R10.64+0x8] ;  /* 0x000008080a157981 */ /* 0x000f28000c1e1900 */
[----:B------:R-:W5:Y:S01]  /*0600*/  LDG.E R23, desc[UR8][R10.64+0xc] ;  /* 0x00000c080a177981 */ /* 0x000f62000c1e1900 */
[----:B--2---:R-:W-:-:S05]  /*0610*/  FFMA R13, R4, R13, R17 ;  /* 0x0000000d040d7223 */ /* 0x004fca0000000011 */
[----:B------:R0:W-:Y:S04]  /*0620*/  STG.E desc[UR8][R10.64], R13 ;  /* 0x0000000d0a007986 */ /* 0x0001e8000c101908 */
[----:B------:R-:W3:Y:S02]  /*0630*/  LDG.E R17, desc[UR8][R8.64+0x4] ;  /* 0x0000040808117981 */ /* 0x000ee4000c1e1900 */
[----:B---3--:R-:W-:-:S05]  /*0640*/  FFMA R17, R4, R17, R19 ;  /* 0x0000001104117223 */ /* 0x008fca0000000013 */
[----:B------:R1:W-:Y:S04]  /*0650*/  STG.E desc[UR8][R10.64+0x4], R17 ;  /* 0x000004110a007986 */ /* 0x0003e8000c101908 */
[----:B------:R-:W4:Y:S02]  /*0660*/  LDG.E R19, desc[UR8][R8.64+0x8] ;  /* 0x0000080808137981 */ /* 0x000f24000c1e1900 */
[----:B----4-:R-:W-:-:S05]  /*0670*/  FFMA R19, R4, R19, R21 ;  /* 0x0000001304137223 */ /* 0x010fca0000000015 */
[----:B------:R2:W-:Y:S04]  /*0680*/  STG.E desc[UR8][R10.64+0x8], R19 ;  /* 0x000008130a007986 */ /* 0x0005e8000c101908 */
[----:B------:R-:W5:Y:S02]  /*0690*/  LDG.E R21, desc[UR8][R8.64+0xc] ;  /* 0x00000c0808157981 */ /* 0x000f64000c1e1900 */
[C---:B-----5:R-:W-:Y:S02]  /*06a0*/  FFMA R21, R4.reuse, R21, R23 ;  /* 0x0000001504157223 */ /* 0x060fe40000000017 */
[----:B------:R-:W3:Y:S04]  /*06b0*/  LDG.E R23, desc[UR8][R10.64+0x10] ;  /* 0x000010080a177981 */ /* 0x000ee8000c1e1900 */
[----:B------:R4:W-:Y:S04]  /*06c0*/  STG.E desc[UR8][R10.64+0xc], R21 ;  /* 0x00000c150a007986 */ /* 0x0009e8000c101908 */
[----:B0-----:R-:W3:Y:S02]  /*06d0*/  LDG.E R13, desc[UR8][R8.64+0x10] ;  /* 0x00001008080d7981 */ /* 0x001ee4000c1e1900 */
[----:B---3--:R-:W-:-:S02]  /*06e0*/  FFMA R13, R4, R13, R23 ;  /* 0x0000000d040d7223 */ /* 0x008fc40000000017 */
[----:B------:R-:W3:Y:S04]  /*06f0*/  LDG.E R23, desc[UR8][R10.64+0x14] ;  /* 0x000014080a177981 */ /* 0x000ee8000c1e1900 */
[----:B------:R0:W-:Y:S04]  /*0700*/  STG.E desc[UR8][R10.64+0x10], R13 ;  /* 0x0000100d0a007986 */ /* 0x0001e8000c101908 */
[----:B-1----:R-:W3:Y:S02]  /*0710*/  LDG.E R17, desc[UR8][R8.64+0x14] ;  /* 0x0000140808117981 */ /* 0x002ee4000c1e1900 */
[----:B---3--:R-:W-:-:S02]  /*0720*/  FFMA R17, R4, R17, R23 ;  /* 0x0000001104117223 */ /* 0x008fc40000000017 */
[----:B------:R-:W3:Y:S04]  /*0730*/  LDG.E R23, desc[UR8][R10.64+0x18] ;  /* 0x000018080a177981 */ /* 0x000ee8000c1e1900 */
[----:B------:R0:W-:Y:S04]  /*0740*/  STG.E desc[UR8][R10.64+0x14], R17 ;  /* 0x000014110a007986 */ /* 0x0001e8000c101908 */
[----:B--2---:R-:W3:Y:S02]  /*0750*/  LDG.E R19, desc[UR8][R8.64+0x18] ;  /* 0x0000180808137981 */ /* 0x004ee4000c1e1900 */
[----:B---3--:R-:W-:-:S02]  /*0760*/  FFMA R19, R4, R19, R23 ;  /* 0x0000001304137223 */ /* 0x008fc40000000017 */
[----:B------:R-:W2:Y:S04]  /*0770*/  LDG.E R23, desc[UR8][R10.64+0x1c] ;  /* 0x00001c080a177981 */ /* 0x000ea8000c1e1900 */
[----:B------:R0:W-:Y:S04]  /*0780*/  STG.E desc[UR8][R10.64+0x18], R19 ;  /* 0x000018130a007986 */ /* 0x0001e8000c101908 */
[----:B----4-:R-:W2:Y:S01]  /*0790*/  LDG.E R21, desc[UR8][R8.64+0x1c] ;  /* 0x00001c0808157981 */ /* 0x010ea2000c1e1900 */
[----:B------:R-:W-:-:S06]  /*07a0*/  UIADD3 UR5, UPT, UPT, UR5, 0x8, URZ ;  /* 0x0000000805057890 */ /* 0x000fcc000fffe0ff */
[----:B------:R-:W-:Y:S01]  /*07b0*/  ISETP.NE.AND P1, PT, R0, UR5, PT ;  /* 0x0000000500007c0c */ /* 0x000fe2000bf25270 */
[----:B--2---:R-:W-:-:S05]  /*07c0*/  FFMA R21, R4, R21, R23 ;  /* 0x0000001504157223 */ /* 0x004fca0000000017 */
[----:B------:R0:W-:Y:S07]  /*07d0*/  STG.E desc[UR8][R10.64+0x1c], R21 ;  /* 0x00001c150a007986 */ /* 0x0001ee000c101908 */
[----:B------:R-:W-:Y:S05]  /*07e0*/  @P1 BRA `(.L_x_7) ;  /* 0xfffffffc005c1947 */ /* 0x000fea000383ffff */
[----:B------:R-:W-:-:S07]  /*07f0*/  MOV R6, R0 ;  /* 0x0000000000067202 */ /* 0x000fce0000000f00 */
.L_x_6:
[----:B------:R-:W-:-:S13]  /*0800*/  ISETP.NE.AND P1, PT, R15, RZ, PT ;  /* 0x000000ff0f00720c */ /* 0x000fda0003f25270 */
[----:B------:R-:W-:Y:S05]  /*0810*/  @!P1 BRA `(.L_x_8) ;  /* 0x0000000400049947 */ /* 0x000fea0003800000 */
[----:B------:R-:W-:Y:S01]  /*0820*/  ISETP.NE.AND P2, PT, R16, RZ, PT ;  /* 0x000000ff1000720c */ /* 0x000fe20003f45270 */
[----:B------:R-:W-:-:S12]  /*0830*/  @!P0 BRA `(.L_x_9) ;  /* 0x0000000000708947 */ /* 0x000fd80003800000 */
[----:B0-----:R-:W0:Y:S01]  /*0840*/  LDC.64 R12, c[0x0][0x380] ;  /* 0x0000e000ff0c7b82 */ /* 0x001e220000000a00 */
[----:B------:R-:W-:Y:S01]  /*0850*/  IADD3 R11, PT, PT, R5, R6, RZ ;  /* 0x00000006050b7210 */ /* 0x000fe20007ffe0ff */
[----:B------:R-:W-:-:S06]  /*0860*/  IMAD R17, R2, R7, R6 ;  /* 0x0000000702117224 */ /* 0x000fcc00078e0206 */
[----:B------:R-:W1:Y:S08]  /*0870*/  LDC.64 R8, c[0x0][0x390] ;  /* 0x0000e400ff087b82 */ /* 0x000e700000000a00 */
[----:B------:R-:W2:Y:S01]  /*0880*/  LDC.64 R20, c[0x0][0x380] ;  /* 0x0000e000ff147b82 */ /* 0x000ea20000000a00 */
[----:B0-----:R-:W-:-:S06]  /*0890*/  IMAD.WIDE.U32 R12, R11, 0x4, R12 ;  /* 0x000000040b0c7825 */ /* 0x001fcc00078e000c */
[----:B------:R-:W3:Y:S01]  /*08a0*/  LDG.E R13, desc[UR8][R12.64] ;  /* 0x000000080c0d7981 */ /* 0x000ee2000c1e1900 */
[----:B-1----:R-:W-:-:S05]  /*08b0*/  IMAD.WIDE R8, R17, 0x4, R8 ;  /* 0x0000000411087825 */ /* 0x002fca00078e0208 */
[----:B------:R-:W3:Y:S01]  /*08c0*/  LDG.E R17, desc[UR8][R8.64] ;  /* 0x0000000808117981 */ /* 0x000ee2000c1e1900 */
[----:B------:R-:W-:-:S03]  /*08d0*/  IADD3 R11, P1, PT, R5, R6, RZ ;  /* 0x00000006050b7210 */ /* 0x000fc60007f3e0ff */
[----:B------:R-:W4:Y:S01]  /*08e0*/  LDG.E R23, desc[UR8][R8.64+0xc] ;  /* 0x00000c0808177981 */ /* 0x000f22000c1e1900 */
[----:B------:R-:W-:Y:S02]  /*08f0*/  IADD3.X R18, PT, PT, RZ, RZ, RZ, P1, !PT ;  /* 0x000000ffff127210 */ /* 0x000fe40000ffe4ff */
[----:B--2---:R-:W-:-:S04]  /*0900*/  LEA R10, P1, R11, R20, 0x2 ;  /* 0x000000140b0a7211 */ /* 0x004fc800078210ff */
[----:B------:R-:W-:Y:S02]  /*0910*/  LEA.HI.X R11, R11, R21, R18, 0x2, P1 ;  /* 0x000000150b0b7211 */ /* 0x000fe400008f1412 */
[----:B------:R-:W2:Y:S01]  /*0920*/  LDG.E R21, desc[UR8][R8.64+0x4] ;  /* 0x0000040808157981 */ /* 0x000ea2000c1e1900 */
[----:B---3--:R-:W-:-:S05]  /*0930*/  FFMA R17, R4, R13, R17 ;  /* 0x0000000d04117223 */ /* 0x008fca0000000011 */
[----:B------:R1:W-:Y:S04]  /*0940*/  STG.E desc[UR8][R8.64], R17 ;  /* 0x0000001108007986 */ /* 0x0003e8000c101908 */
[----:B------:R-:W2:Y:S02]  /*0950*/  LDG.E R19, desc[UR8][R10.64+0x4] ;  /* 0x000004080a137981 */ /* 0x000ea4000c1e1900 */
[C---:B--2---:R-:W-:Y:S02]  /*0960*/  FFMA R19, R4.reuse, R19, R21 ;  /* 0x0000001304137223 */ /* 0x044fe40000000015 */
[----:B------:R-:W2:Y:S04]  /*0970*/  LDG.E R21, desc[UR8][R8.64+0x8] ;  /* 0x0000080808157981 */ /* 0x000ea8000c1e1900 */
[----:B------:R1:W-:Y:S04]  /*0980*/  STG.E desc[UR8][R8.64+0x4], R19 ;  /* 0x0000041308007986 */ /* 0x0003e8000c101908 */
[----:B------:R-:W2:Y:S02]  /*0990*/  LDG.E R13, desc[UR8][R10.64+0x8] ;  /* 0x000008080a0d7981 */ /* 0x000ea4000c1e1900 */
[----:B--2---:R-:W-:-:S05]  /*09a0*/  FFMA R13, R4, R13, R21 ;  /* 0x0000000d040d7223 */ /* 0x004fca0000000015 */
[----:B------:R1:W-:Y:S04]  /*09b0*/  STG.E desc[UR8][R8.64+0x8], R13 ;  /* 0x0000080d08007986 */ /* 0x0003e8000c101908 */
[----:B------:R-:W4:Y:S01]  /*09c0*/  LDG.E R21, desc[UR8][R10.64+0xc] ;  /* 0x00000c080a157981 */ /* 0x000f22000c1e1900 */
[----:B------:R-:W-:Y:S01]  /*09d0*/  IADD3 R6, PT, PT, R6, 0x4, RZ ;  /* 0x0000000406067810 */ /* 0x000fe20007ffe0ff */
[----:B----4-:R-:W-:-:S05]  /*09e0*/  FFMA R21, R4, R21, R23 ;  /* 0x0000001504157223 */ /* 0x010fca0000000017 */
[----:B------:R1:W-:Y:S02]  /*09f0*/  STG.E desc[UR8][R8.64+0xc], R21 ;  /* 0x00000c1508007986 */ /* 0x0003e4000c101908 */
.L_x_9:
[----:B------:R-:W-:Y:S05]  /*0a00*/  @!P2 BRA `(.L_x_8) ;  /* 0x000000000088a947 */ /* 0x000fea0003800000 */
[----:B------:R-:W-:Y:S02]  /*0a10*/  ISETP.NE.AND P2, PT, R16, 0x1, PT ;  /* 0x000000011000780c */ /* 0x000fe40003f45270 */
[----:B------:R-:W-:-:S11]  /*0a20*/  LOP3.LUT P1, RZ, R7, 0x1, RZ, 0xc0, !PT ;  /* 0x0000000107ff7812 */ /* 0x000fd6000782c0ff */
[----:B------:R-:W-:Y:S05]  /*0a30*/  @!P2 BRA `(.L_x_10) ;  /* 0x000000000050a947 */ /* 0x000fea0003800000 */
[----:B-1----:R-:W1:Y:S01]  /*0a40*/  LDC.64 R8, c[0x0][0x380] ;  /* 0x0000e000ff087b82 */ /* 0x002e620000000a00 */
[----:B0-----:R-:W-:Y:S01]  /*0a50*/  IADD3 R13, PT, PT, R5, R6, RZ ;  /* 0x00000006050d7210 */ /* 0x001fe20007ffe0ff */
[----:B------:R-:W-:-:S06]  /*0a60*/  IMAD R17, R2, R7, R6 ;  /* 0x0000000702117224 */ /* 0x000fcc00078e0206 */
[----:B------:R-:W0:Y:S08]  /*0a70*/  LDC.64 R10, c[0x0][0x390] ;  /* 0x0000e400ff0a7b82 */ /* 0x000e300000000a00 */
[----:B------:R-:W2:Y:S01]  /*0a80*/  LDC.64 R20, c[0x0][0x380] ;  /* 0x0000e000ff147b82 */ /* 0x000ea20000000a00 */
[----:B-1----:R-:W-:-:S06]  /*0a90*/  IMAD.WIDE.U32 R12, R13, 0x4, R8 ;  /* 0x000000040d0c7825 */ /* 0x002fcc00078e0008 */
[----:B------:R-:W3:Y:S01]  /*0aa0*/  LDG.E R13, desc[UR8][R12.64] ;  /* 0x000000080c0d7981 */ /* 0x000ee2000c1e1900 */
[----:B0-----:R-:W-:-:S05]  /*0ab0*/  IMAD.WIDE R8, R17, 0x4, R10 ;  /* 0x0000000411087825 */ /* 0x001fca00078e020a */
[----:B------:R-:W3:Y:S01]  /*0ac0*/  LDG.E R17, desc[UR8][R8.64] ;  /* 0x0000000808117981 */ /* 0x000ee2000c1e1900 */
[----:B------:R-:W-:-:S03]  /*0ad0*/  IADD3 R11, P2, PT, R5, R6, RZ ;  /* 0x00000006050b7210 */ /* 0x000fc60007f5e0ff */
[----:B------:R-:W4:Y:S01]  /*0ae0*/  LDG.E R19, desc[UR8][R8.64+0x4] ;  /* 0x0000040808137981 */ /* 0x000f22000c1e1900 */
[----:B------:R-:W-:Y:S02]  /*0af0*/  IADD3.X R18, PT, PT, RZ, RZ, RZ, P2, !PT ;  /* 0x000000ffff127210 */ /* 0x000fe400017fe4ff */
[----:B--2---:R-:W-:-:S04]  /*0b00*/  LEA R10, P2, R11, R20, 0x2 ;  /* 0x000000140b0a7211 */ /* 0x004fc800078410ff */
[----:B------:R-:W-:Y:S01]  /*0b10*/  LEA.HI.X R11, R11, R21, R18, 0x2, P2 ;  /* 0x000000150b0b7211 */ /* 0x000fe200010f1412 */
[----:B---3--:R-:W-:-:S05]  /*0b20*/  FFMA R17, R4, R13, R17 ;  /* 0x0000000d04117223 */ /* 0x008fca0000000011 */
[----:B------:R2:W-:Y:S04]  /*0b30*/  STG.E desc[UR8][R8.64], R17 ;  /* 0x0000001108007986 */ /* 0x0005e8000c101908 */
[----:B------:R-:W4:Y:S01]  /*0b40*/  LDG.E R11, desc[UR8][R10.64+0x4] ;  /* 0x000004080a0b7981 */ /* 0x000f22000c1e1900 */
[----:B------:R-:W-:Y:S01]  /*0b50*/  IADD3 R6, PT, PT, R6, 0x2, RZ ;  /* 0x0000000206067810 */ /* 0x000fe20007ffe0ff */
[----:B----4-:R-:W-:-:S05]  /*0b60*/  FFMA R19, R4, R11, R19 ;  /* 0x0000000b04137223 */ /* 0x010fca0000000013 */
[----:B------:R2:W-:Y:S02]  /*0b70*/  STG.E desc[UR8][R8.64+0x4], R19 ;  /* 0x0000041308007986 */ /* 0x0005e4000c101908 */
.L_x_10:
[----:B------:R-:W-:Y:S05]  /*0b80*/  @!P1 BRA `(.L_x_8) ;  /* 0x0000000000289947 */ /* 0x000fea0003800000 */
[----:B-12---:R-:W1:Y:S01]  /*0b90*/  LDC.64 R8, c[0x0][0x380] ;  /* 0x0000e000ff087b82 */ /* 0x006e620000000a00 */
[----:B------:R-:W-:Y:S01]  /*0ba0*/  IADD3 R5, PT, PT, R5, R6, RZ ;  /* 0x0000000605057210 */ /* 0x000fe20007ffe0ff */
[----:B0-----:R-:W-:-:S06]  /*0bb0*/  IMAD R13, R2, R7, R6 ;  /* 0x00000007020d7224 */ /* 0x001fcc00078e0206 */
[----:B------:R-:W0:Y:S01]  /*0bc0*/  LDC.64 R10, c[0x0][0x390] ;  /* 0x0000e400ff0a7b82 */ /* 0x000e220000000a00 */
[----:B-1----:R-:W-:-:S06]  /*0bd0*/  IMAD.WIDE.U32 R8, R5, 0x4, R8 ;  /* 0x0000000405087825 */ /* 0x002fcc00078e0008 */
[----:B------:R-:W2:Y:S01]  /*0be0*/  LDG.E R9, desc[UR8][R8.64] ;  /* 0x0000000808097981 */ /* 0x000ea2000c1e1900 */
[----:B0-----:R-:W-:-:S05]  /*0bf0*/  IMAD.WIDE R10, R13, 0x4, R10 ;  /* 0x000000040d0a7825 */ /* 0x001fca00078e020a */
[----:B------:R-:W2:Y:S02]  /*0c00*/  LDG.E R5, desc[UR8][R10.64] ;  /* 0x000000080a057981 */ /* 0x000ea4000c1e1900 */
[----:B--2---:R-:W-:-:S05]  /*0c10*/  FFMA R5, R4, R9, R5 ;  /* 0x0000000904057223 */ /* 0x004fca0000000005 */
[----:B------:R3:W-:Y:S02]  /*0c20*/  STG.E desc[UR8][R10.64], R5 ;  /* 0x000000050a007986 */ /* 0x0007e4000c101908 */
.L_x_8:
[----:B------:R-:W4:Y:S01]  /*0c30*/  LDCU UR5, c[0x0][0x3b4] ;  /* 0x00007680ff0577ac */ /* 0x000f220008000800 */
[----:B------:R-:W-:-:S04]  /*0c40*/  UIADD3 UR4, UPT, UPT, UR4, 0x1, URZ ;  /* 0x0000000104047890 */ /* 0x000fc8000fffe0ff */
[----:B----4-:R-:W-:-:S09]  /*0c50*/  UISETP.NE.AND UP0, UPT, UR4, UR5, UPT ;  /* 0x000000050400728c */ /* 0x010fd2000bf05270 */
[----:B------:R-:W-:Y:S05]  /*0c60*/  BRA.U !UP0, `(.L_x_4) ;  /* 0x0000000508f87547 */ /* 0x000fea000b800000 */
[----:B------:R-:W-:Y:S05]  /*0c70*/  BRA `(.L_x_11) ;  /* 0xfffffff800087947 */ /* 0x000fea000383ffff */
.L_x_5:
[----:B------:R-:W-:Y:S01]  /*0c80*/  UISETP.GE.U32.AND UP1, UPT, UR6, 0x10, UPT ;  /* 0x000000100600788c */ /* 0x000fe2000bf26070 */
[----:B------:R-:W-:Y:S01]  /*0c90*/  HFMA2 R3, -RZ, RZ, 0, 0 ;  /* 0x00000000ff037431 */ /* 0x000fe200000001ff */
[----:B------:R-:W-:Y:S01]  /*0ca0*/  ULOP3.LUT UR7, UR6, 0xf, URZ, 0xc0, !UPT ;  /* 0x0000000f06077892 */ /* 0x000fe2000f8ec0ff */
[----:B------:R-:W-:-:S03]  /*0cb0*/  UMOV UR4, URZ ;  /* 0x000000ff00047c82 */ /* 0x000fc60008000000 */
[----:B------:R-:W-:-:S03]  /*0cc0*/  UISETP.NE.AND UP0, UPT, UR7, URZ, UPT ;  /* 0x000000ff0700728c */ /* 0x000fc6000bf05270 */
[----:B------:R-:W-:Y:S08]  /*0cd0*/  BRA.U !UP1, `(.L_x_12) ;  /* 0x0000000109e07547 */ /* 0x000ff0000b800000 */
[----:B------:R-:W-:Y:S01]  /*0ce0*/  MOV R3, RZ ;  /* 0x000000ff00037202 */ /* 0x000fe20000000f00 */
[----:B------:R-:W-:Y:S01]  /*0cf0*/  ULOP3.LUT UR4, UR6, 0x7ffffff0, URZ, 0xc0, !UPT ;  /* 0x7ffffff006047892 */ /* 0x000fe2000f8ec0ff */
[----:B------:R-:W-:-:S11]  /*0d00*/  UMOV UR5, URZ ;  /* 0x000000ff00057c82 */ /* 0x000fd60008000000 */
.L_x_13:
[----:B------:R-:W3:Y:S01]  /*0d10*/  LDC.64 R10, c[0x0][0x388] ;  /* 0x0000e200ff0a7b82 */ /* 0x000ee20000000a00 */
[----:B012---:R-:W-:-:S04]  /*0d20*/  IMAD R5, R19, UR5, R2 ;  /* 0x0000000513057c24 */ /* 0x007fc8000f8e0202 */
[----:B---3--:R-:W-:-:S05]  /*0d30*/  IMAD.WIDE R10, R5, 0x4, R10 ;  /* 0x00000004050a7825 */ /* 0x008fca00078e020a */
[----:B------:R0:W2:Y:S01]  /*0d40*/  LDG.E R0, desc[UR8][R10.64] ;  /* 0x000000080a007981 */ /* 0x0000a2000c1e1900 */
[----:B------:R-:W-:-:S05]  /*0d50*/  IMAD.WIDE R14, R19, 0x4, R10 ;  /* 0x00000004130e7825 */ /* 0x000fca00078e020a */
[----:B------:R1:W3:Y:S01]  /*0d60*/  LDG.E R6, desc[UR8][R14.64] ;  /* 0x000000080e067981 */ /* 0x0002e2000c1e1900 */
[----:B------:R-:W-:-:S05]  /*0d70*/  IMAD.WIDE R16, R19, 0x4, R14 ;  /* 0x0000000413107825 */ /* 0x000fca00078e020e */
[----:B------:R4:W5:Y:S01]  /*0d80*/  LDG.E R21, desc[UR8][R16.64] ;  /* 0x0000000810157981 */ /* 0x000962000c1e1900 */
[----:B------:R-:W-:-:S05]  /*0d90*/  IMAD.WIDE R30, R19, 0x4, R16 ;  /* 0x00000004131e7825 */ /* 0x000fca00078e0210 */
[----:B------:R-:W5:Y:S01]  /*0da0*/  LDG.E R20, desc[UR8][R30.64] ;  /* 0x000000081e147981 */ /* 0x000f62000c1e1900 */
[----:B------:R-:W-:-:S05]  /*0db0*/  IMAD.WIDE R32, R19, 0x4, R30 ;  /* 0x0000000413207825 */ /* 0x000fca00078e021e */
[----:B------:R-:W5:Y:S01]  /*0dc0*/  LDG.E R18, desc[UR8][R32.64] ;  /* 0x0000000820127981 */ /* 0x000f62000c1e1900 */
[----:B------:R-:W-:-:S05]  /*0dd0*/  IMAD.WIDE R22, R19, 0x4, R32 ;  /* 0x0000000413167825 */ /* 0x000fca00078e0220 */
[----:B------:R4:W5:Y:S01]  /*0de0*/  LDG.E R28, desc[UR8][R22.64] ;  /* 0x00000008161c7981 */ /* 0x000962000c1e1900 */
[----:B------:R-:W-:-:S04]  /*0df0*/  IMAD.WIDE R26, R19, 0x4, R22 ;  /* 0x00000004131a7825 */ /* 0x000fc800078e0216 */
[C---:B------:R-:W-:Y:S02]  /*0e00*/  IMAD.WIDE R24, R19.reuse, 0x4, R26 ;  /* 0x0000000413187825 */ /* 0x040fe400078e021a */
[----:B------:R-:W5:Y:S02]  /*0e10*/  LDG.E R26, desc[UR8][R26.64] ;  /* 0x000000081a1a7981 */ /* 0x000f64000c1e1900 */
[C---:B------:R-:W-:Y:S02]  /*0e20*/  IMAD.WIDE R4, R19.reuse, 0x4, R24 ;  /* 0x0000000413047825 */ /* 0x040fe400078e0218 */
[----:B------:R4:W5:Y:S02]  /*0e30*/  LDG.E R29, desc[UR8][R24.64] ;  /* 0x00000008181d7981 */ /* 0x000964000c1e1900 */
[C---:B------:R-:W-:Y:S02]  /*0e40*/  IMAD.WIDE R8, R19.reuse, 0x4, R4 ;  /* 0x0000000413087825 */ /* 0x040fe400078e0204 */
[----:B------:R-:W5:Y:S02]  /*0e50*/  LDG.E R4, desc[UR8][R4.64] ;  /* 0x0000000804047981 */ /* 0x000f64000c1e1900 */
[----:B------:R-:W-:-:S02]  /*0e60*/  IMAD.WIDE R12, R19, 0x4, R8 ;  /* 0x00000004130c7825 */ /* 0x000fc400078e0208 */
[----:B------:R-:W5:Y:S02]  /*0e70*/  LDG.E R8, desc[UR8][R8.64] ;  /* 0x0000000808087981 */ /* 0x000f64000c1e1900 */
[C---:B0-----:R-:W-:Y:S02]  /*0e80*/  IMAD.WIDE R10, R19.reuse, 0x4, R12 ;  /* 0x00000004130a7825 */ /* 0x041fe400078e020c */
[----:B------:R-:W5:Y:S02]  /*0e90*/  LDG.E R12, desc[UR8][R12.64] ;  /* 0x000000080c0c7981 */ /* 0x000f64000c1e1900 */
[C---:B-1----:R-:W-:Y:S02]  /*0ea0*/  IMAD.WIDE R14, R19.reuse, 0x4, R10 ;  /* 0x00000004130e7825 */ /* 0x042fe400078e020a */
[----:B------:R-:W5:Y:S02]  /*0eb0*/  LDG.E R10, desc[UR8][R10.64] ;  /* 0x000000080a0a7981 */ /* 0x000f64000c1e1900 */
[----:B----4-:R-:W-:-:S02]  /*0ec0*/  IMAD.WIDE R16, R19, 0x4, R14 ;  /* 0x0000000413107825 */ /* 0x010fc400078e020e */
[----:B------:R-:W4:Y:S02]  /*0ed0*/  LDG.E R14, desc[UR8][R14.64] ;  /* 0x000000080e0e7981 */ /* 0x000f24000c1e1900 */
[C---:B------:R-:W-:Y:S02]  /*0ee0*/  IMAD.WIDE R22, R19.reuse, 0x4, R16 ;  /* 0x0000000413167825 */ /* 0x040fe400078e0210 */
[----:B------:R-:W4:Y:S02]  /*0ef0*/  LDG.E R17, desc[UR8][R16.64] ;  /* 0x0000000810117981 */ /* 0x000f24000c1e1900 */
[----:B------:R-:W-:Y:S02]  /*0f00*/  IMAD.WIDE R24, R19, 0x4, R22 ;  /* 0x0000000413187825 */ /* 0x000fe400078e0216 */
[----:B------:R-:W4:Y:S04]  /*0f10*/  LDG.E R23, desc[UR8][R22.64] ;  /* 0x0000000816177981 */ /* 0x000f28000c1e1900 */
[----:B------:R-:W4:Y:S01]  /*0f20*/  LDG.E R25, desc[UR8][R24.64] ;  /* 0x0000000818197981 */ /* 0x000f22000c1e1900 */
[----:B------:R-:W-:-:S04]  /*0f30*/  UIADD3 UR5, UPT, UPT, UR5, 0x10, URZ ;  /* 0x0000001005057890 */ /* 0x000fc8000fffe0ff */
[----:B------:R-:W-:Y:S01]  /*0f40*/  UISETP.NE.AND UP1, UPT, UR5, UR4, UPT ;  /* 0x000000040500728c */ /* 0x000fe2000bf25270 */
[----:B--2---:R-:W-:-:S04]  /*0f50*/  FADD R3, R0, R3 ;  /* 0x0000000300037221 */ /* 0x004fc80000000000 */
[----:B---3--:R-:W-:-:S04]  /*0f60*/  FADD R6, R3, R6 ;  /* 0x0000000603067221 */ /* 0x008fc80000000000 */
[----:B-----5:R-:W-:-:S04]  /*0f70*/  FADD R21, R6, R21 ;  /* 0x0000001506157221 */ /* 0x020fc80000000000 */
[----:B------:R-:W-:-:S04]  /*0f80*/  FADD R21, R21, R20 ;  /* 0x0000001415157221 */ /* 0x000fc80000000000 */
        /* <DEDUP_REMOVED lines=8> */
[----:B----4-:R-:W-:-:S04]  /*1010*/  FADD R14, R29, R14 ;  /* 0x0000000e1d0e7221 */ /* 0x010fc80000000000 */
[----:B------:R-:W-:-:S04]  /*1020*/  FADD R14, R14, R17 ;  /* 0x000000110e0e7221 */ /* 0x000fc80000000000 */
[----:B------:R-:W-:-:S04]  /*1030*/  FADD R14, R14, R23 ;  /* 0x000000170e0e7221 */ /* 0x000fc80000000000 */
[----:B------:R-:W-:Y:S01]  /*1040*/  FADD R3, R14, R25 ;  /* 0x000000190e037221 */ /* 0x000fe20000000000 */
[----:B------:R-:W-:Y:S06]  /*1050*/  BRA.U UP1, `(.L_x_13) ;  /* 0xfffffffd012c7547 */ /* 0x000fec000b83ffff */
.L_x_12:
[----:B------:R-:W-:Y:S05]  /*1060*/  BRA.U !UP0, `(.L_x_4) ;  /* 0x0000000108f87547 */ /* 0x000fea000b800000 */
[----:B------:R-:W-:Y:S02]  /*1070*/  UISETP.GE.U32.AND UP0, UPT, UR7, 0x8, UPT ;  /* 0x000000080700788c */ /* 0x000fe4000bf06070 */
[----:B------:R-:W-:-:S04]  /*1080*/  ULOP3.LUT UR5, UR6, 0x7, URZ, 0xc0, !UPT ;  /* 0x0000000706057892 */ /* 0x000fc8000f8ec0ff */
[----:B------:R-:W-:-:S03]  /*1090*/  UISETP.NE.AND UP1, UPT, UR5, URZ, UPT ;  /* 0x000000ff0500728c */ /* 0x000fc6000bf25270 */
[----:B------:R-:W-:Y:S08]  /*10a0*/  BRA.U !UP0, `(.L_x_14) ;  /* 0x00000001086c7547 */ /* 0x000ff0000b800000 */
[----:B012---:R-:W0:Y:S01]  /*10b0*/  LDC.64 R4, c[0x0][0x388] ;  /* 0x0000e200ff047b82 */ /* 0x007e220000000a00 */
[----:B------:R-:W-:-:S04]  /*10c0*/  IMAD R9, R19, UR4, R2 ;  /* 0x0000000413097c24 */ /* 0x000fc8000f8e0202 */
[----:B0-----:R-:W-:-:S04]  /*10d0*/  IMAD.WIDE R4, R9, 0x4, R4 ;  /* 0x0000000409047825 */ /* 0x001fc800078e0204 */
[C---:B------:R-:W-:Y:S02]  /*10e0*/  IMAD.WIDE R8, R19.reuse, 0x4, R4 ;  /* 0x0000000413087825 */ /* 0x040fe400078e0204 */
[----:B------:R-:W2:Y:S02]  /*10f0*/  LDG.E R4, desc[UR8][R4.64] ;  /* 0x0000000804047981 */ /* 0x000ea4000c1e1900 */
[C---:B------:R-:W-:Y:S02]  /*1100*/  IMAD.WIDE R10, R19.reuse, 0x4, R8 ;  /* 0x00000004130a7825 */ /* 0x040fe400078e0208 */
[----:B------:R-:W3:Y:S02]  /*1110*/  LDG.E R9, desc[UR8][R8.64] ;  /* 0x0000000808097981 */ /* 0x000ee4000c1e1900 */
[C---:B------:R-:W-:Y:S02]  /*1120*/  IMAD.WIDE R12, R19.reuse, 0x4, R10 ;  /* 0x00000004130c7825 */ /* 0x040fe400078e020a */
[----:B------:R-:W4:Y:S02]  /*1130*/  LDG.E R11, desc[UR8][R10.64] ;  /* 0x000000080a0b7981 */ /* 0x000f24000c1e1900 */
[----:B------:R-:W-:-:S02]  /*1140*/  IMAD.WIDE R14, R19, 0x4, R12 ;  /* 0x00000004130e7825 */ /* 0x000fc400078e020c */
[----:B------:R-:W5:Y:S02]  /*1150*/  LDG.E R13, desc[UR8][R12.64] ;  /* 0x000000080c0d7981 */ /* 0x000f64000c1e1900 */
[C---:B------:R-:W-:Y:S02]  /*1160*/  IMAD.WIDE R16, R19.reuse, 0x4, R14 ;  /* 0x0000000413107825 */ /* 0x040fe400078e020e */
[----:B------:R-:W5:Y:S02]  /*1170*/  LDG.E R15, desc[UR8][R14.64] ;  /* 0x000000080e0f7981 */ /* 0x000f64000c1e1900 */
[C---:B------:R-:W-:Y:S02]  /*1180*/  IMAD.WIDE R20, R19.reuse, 0x4, R16 ;  /* 0x0000000413147825 */ /* 0x040fe400078e0210 */
[----:B------:R-:W5:Y:S02]  /*1190*/  LDG.E R17, desc[UR8][R16.64] ;  /* 0x0000000810117981 */ /* 0x000f64000c1e1900 */
[----:B------:R-:W-:-:S02]  /*11a0*/  IMAD.WIDE R22, R19, 0x4, R20 ;  /* 0x0000000413167825 */ /* 0x000fc400078e0214 */
[----:B------:R-:W5:Y:S04]  /*11b0*/  LDG.E R21, desc[UR8][R20.64] ;  /* 0x0000000814157981 */ /* 0x000f68000c1e1900 */
[----:B------:R-:W5:Y:S01]  /*11c0*/  LDG.E R23, desc[UR8][R22.64] ;  /* 0x0000000816177981 */ /* 0x000f62000c1e1900 */
[----:B------:R-:W-:Y:S01]  /*11d0*/  UIADD3 UR4, UPT, UPT, UR4, 0x8, URZ ;  /* 0x0000000804047890 */ /* 0x000fe2000fffe0ff */
[----:B--2---:R-:W-:-:S04]  /*11e0*/  FADD R4, R3, R4 ;  /* 0x0000000403047221 */ /* 0x004fc80000000000 */
[----:B---3--:R-:W-:-:S04]  /*11f0*/  FADD R4, R4, R9 ;  /* 0x0000000904047221 */ /* 0x008fc80000000000 */
[----:B----4-:R-:W-:-:S04]  /*1200*/  FADD R4, R4, R11 ;  /* 0x0000000b04047221 */ /* 0x010fc80000000000 */
[----:B-----5:R-:W-:-:S04]  /*1210*/  FADD R4, R4, R13 ;  /* 0x0000000d04047221 */ /* 0x020fc80000000000 */
[----:B------:R-:W-:-:S04]  /*1220*/  FADD R4, R4, R15 ;  /* 0x0000000f04047221 */ /* 0x000fc80000000000 */
[----:B------:R-:W-:-:S04]  /*1230*/  FADD R4, R4, R17 ;  /* 0x0000001104047221 */ /* 0x000fc80000000000 */
[----:B------:R-:W-:-:S04]  /*1240*/  FADD R4, R4, R21 ;  /* 0x0000001504047221 */ /* 0x000fc80000000000 */
[----:B------:R-:W-:-:S07]  /*1250*/  FADD R3, R4, R23 ;  /* 0x0000001704037221 */ /* 0x000fce0000000000 */
.L_x_14:
        /* <DEDUP_REMOVED lines=12> */
[----:B------:R-:W-:Y:S02]  /*1320*/  IMAD.WIDE R12, R19, 0x4, R10 ;  /* 0x00000004130c7825 */ /* 0x000fe400078e020a */
[----:B------:R-:W4:Y:S04]  /*1330*/  LDG.E R10, desc[UR8][R10.64] ;  /* 0x000000080a0a7981 */ /* 0x000f28000c1e1900 */
[----:B------:R-:W5:Y:S01]  /*1340*/  LDG.E R12, desc[UR8][R12.64] ;  /* 0x000000080c0c7981 */ /* 0x000f62000c1e1900 */
[----:B------:R-:W-:Y:S01]  /*1350*/  UIADD3 UR4, UPT, UPT, UR4, 0x4, URZ ;  /* 0x0000000404047890 */ /* 0x000fe2000fffe0ff */
[----:B--2---:R-:W-:-:S04]  /*1360*/  FADD R3, R3, R4 ;  /* 0x0000000403037221 */ /* 0x004fc80000000000 */
[----:B---3--:R-:W-:-:S04]  /*1370*/  FADD R3, R3, R8 ;  /* 0x0000000803037221 */ /* 0x008fc80000000000 */
[----:B----4-:R-:W-:-:S04]  /*1380*/  FADD R3, R3, R10 ;  /* 0x0000000a03037221 */ /* 0x010fc80000000000 */
[----:B-----5:R-:W-:-:S07]  /*1390*/  FADD R3, R3, R12 ;  /* 0x0000000c03037221 */ /* 0x020fce0000000000 */
.L_x_15:
[----:B------:R-:W-:Y:S05]  /*13a0*/  BRA.U !UP1, `(.L_x_4) ;  /* 0x0000000109287547 */ /* 0x000fea000b800000 */
[----:B--2---:R-:W2:Y:S01]  /*13b0*/  LDC.64 R8, c[0x0][0x388] ;  /* 0x0000e200ff087b82 */ /* 0x004ea20000000a00 */
[----:B------:R-:W-:-:S05]  /*13c0*/  UMOV UR5, URZ ;  /* 0x000000ff00057c82 */ /* 0x000fca0008000000 */
.L_x_16:
[----:B01----:R-:W-:-:S04]  /*13d0*/  IMAD R5, R19, UR4, R2 ;  /* 0x0000000413057c24 */ /* 0x003fc8000f8e0202 */
[----:B--2---:R-:W-:-:S06]  /*13e0*/  IMAD.WIDE R4, R5, 0x4, R8 ;  /* 0x0000000405047825 */ /* 0x004fcc00078e0208 */
[----:B------:R-:W2:Y:S01]  /*13f0*/  LDG.E R4, desc[UR8][R4.64] ;  /* 0x0000000804047981 */ /* 0x000ea2000c1e1900 */
[----:B------:R-:W-:Y:S02]  /*1400*/  UIADD3 UR5, UPT, UPT, UR5, 0x1, URZ ;  /* 0x0000000105057890 */ /* 0x000fe4000fffe0ff */
[----:B------:R-:W-:Y:S02]  /*1410*/  UIADD3 UR4, UPT, UPT, UR4, 0x1, URZ ;  /* 0x0000000104047890 */ /* 0x000fe4000fffe0ff */
[----:B------:R-:W-:Y:S01]  /*1420*/  UISETP.NE.AND UP0, UPT, UR5, UR6, UPT ;  /* 0x000000060500728c */ /* 0x000fe2000bf05270 */
[----:B--2---:R-:W-:-:S08]  /*1430*/  FADD R3, R4, R3 ;  /* 0x0000000304037221 */ /* 0x004fd00000000000 */
[----:B------:R-:W-:Y:S05]  /*1440*/  BRA.U UP0, `(.L_x_16) ;  /* 0xfffffffd00e07547 */ /* 0x000fea000b83ffff */
.L_x_4:
[----:B------:R-:W-:-:S13]  /*1450*/  ISETP.GE.AND P0, PT, R7, 0x1, PT ;  /* 0x000000010700780c */ /* 0x000fda0003f06270 */
[----:B------:R-:W-:Y:S05]  /*1460*/  @!P0 BRA `(.L_x_17) ;  /* 0x0000001c00d08947 */ /* 0x000fea0003800000 */
[C---:B------:R-:W-:Y:S01]  /*1470*/  IADD3 R0, PT, PT, R7.reuse, -0x1, RZ ;  /* 0xffffffff07007810 */ /* 0x040fe20007ffe0ff */
[----:B-12---:R-:W-:Y:S01]  /*1480*/  HFMA2 R9, -RZ, RZ, 0, 0 ;  /* 0x00000000ff097431 */ /* 0x006fe200000001ff */
[----:B------:R-:W-:Y:S02]  /*1490*/  LOP3.LUT R14, R7, 0xf, RZ, 0xc0, !PT ;  /* 0x0000000f070e7812 */ /* 0x000fe400078ec0ff */
[----:B------:R-:W-:-:S13]  /*14a0*/  ISETP.GE.U32.AND P0, PT, R0, 0xf, PT ;  /* 0x0000000f0000780c */ /* 0x000fda0003f06070 */
[----:B------:R-:W-:Y:S05]  /*14b0*/  @!P0 BRA `(.L_x_18) ;  /* 0x0000001000008947 */ /* 0x000fea0003800000 */
[----:B0-----:R-:W0:Y:S01]  /*14c0*/  LDC R13, c[0x0][0x3ac] ;  /* 0x0000eb00ff0d7b82 */ /* 0x001e220000000800 */
[----:B------:R-:W-:Y:S01]  /*14d0*/  LOP3.LUT R9, R7, 0x7ffffff0, RZ, 0xc0, !PT ;  /* 0x7ffffff007097812 */ /* 0x000fe200078ec0ff */
[----:B------:R-:W-:-:S06]  /*14e0*/  UMOV UR4, URZ ;  /* 0x000000ff00047c82 */ /* 0x000fcc0008000000 */
[----:B---3--:R-:W1:Y:S02]  /*14f0*/  LDC.64 R4, c[0x0][0x390] ;  /* 0x0000e400ff047b82 */ /* 0x008e640000000a00 */
.L_x_51:
[----:B0-----:R-:W-:-:S04]  /*1500*/  IMAD R7, R2, R13, UR4 ;  /* 0x0000000402077e24 */ /* 0x001fc8000f8e020d */
[----:B-1----:R-:W-:-:S05]  /*1510*/  IMAD.WIDE R6, R7, 0x4, R4 ;  /* 0x0000000407067825 */ /* 0x002fca00078e0204 */
[----:B------:R-:W2:Y:S01]  /*1520*/  LDG.E R0, desc[UR8][R6.64] ;  /* 0x0000000806007981 */ /* 0x000ea2000c1e1900 */
[----:B------:R-:W0:Y:S01]  /*1530*/  MUFU.RCP R8, R3 ;  /* 0x0000000300087308 */ /* 0x000e220000001000 */
[----:B------:R-:W-:Y:S01]  /*1540*/  BSSY.RECONVERGENT B2, `(.L_x_19) ;  /* 0x000000b000027945 */ /* 0x000fe20003800200 */
[----:B0-----:R-:W-:-:S04]  /*1550*/  FFMA R11, R8, -R3, 1 ;  /* 0x3f800000080b7423 */ /* 0x001fc80000000803 */
[----:B------:R-:W-:Y:S02]  /*1560*/  FFMA R11, R8, R11, R8 ;  /* 0x0000000b080b7223 */ /* 0x000fe40000000008 */
[----:B--2---:R-:W0:Y:S02]  /*1570*/  FCHK P0, R0, R3 ;  /* 0x0000000300007302 */ /* 0x004e240000000000 */
[----:B------:R-:W-:-:S04]  /*1580*/  FFMA R8, R0, R11, RZ ;  /* 0x0000000b00087223 */ /* 0x000fc800000000ff */
[----:B------:R-:W-:-:S04]  /*1590*/  FFMA R10, R8, -R3, R0 ;  /* 0x80000003080a7223 */ /* 0x000fc80000000000 */
[----:B------:R-:W-:Y:S01]  /*15a0*/  FFMA R11, R11, R10, R8 ;  /* 0x0000000a0b0b7223 */ /* 0x000fe20000000008 */
[----:B0-----:R-:W-:Y:S06]  /*15b0*/  @!P0 BRA `(.L_x_20) ;  /* 0x00000000000c8947 */ /* 0x001fec0003800000 */
[----:B------:R-:W-:-:S07]  /*15c0*/  MOV R10, 0x15e0 ;  /* 0x000015e0000a7802 */ /* 0x000fce0000000f00 */
[----:B------:R-:W-:Y:S05]  /*15d0*/  CALL.REL.NOINC `($__internal_0_$__cuda_sm3x_div_rn_noftz_f32_slowpath) ;  /* 0x0000003400f87944 */ /* 0x000fea0003c00000 */
[----:B------:R-:W-:-:S07]  /*15e0*/  MOV R11, R15 ;  /* 0x0000000f000b7202 */ /* 0x000fce0000000f00 */
.L_x_20:
[----:B------:R-:W-:Y:S05]  /*15f0*/  BSYNC.RECONVERGENT B2 ;  /* 0x0000000000027941 */ /* 0x000fea0003800200 */
.L_x_19:
[----:B------:R-:W2:Y:S01]  /*1600*/  LDG.E R17, desc[UR8][R6.64+0x4] ;  /* 0x0000040806117981 */ /* 0x000ea2000c1e1900 */
[----:B------:R-:W0:Y:S01]  /*1610*/  MUFU.RCP R0, R3 ;  /* 0x0000000300007308 */ /* 0x000e220000001000 */
[----:B------:R-:W-:Y:S02]  /*1620*/  BSSY.RECONVERGENT B2, `(.L_x_21) ;  /* 0x000000c000027945 */ /* 0x000fe40003800200 */
[----:B------:R1:W-:Y:S01]  /*1630*/  STG.E desc[UR8][R6.64], R11 ;  /* 0x0000000b06007986 */ /* 0x0003e2000c101908 */
[----:B0-----:R-:W-:-:S04]  /*1640*/  FFMA R15, R0, -R3, 1 ;  /* 0x3f800000000f7423 */ /* 0x001fc80000000803 */
[----:B------:R-:W-:Y:S01]  /*1650*/  FFMA R0, R0, R15, R0 ;  /* 0x0000000f00007223 */ /* 0x000fe20000000000 */
[----:B--2---:R-:W0:Y:S03]  /*1660*/  FCHK P0, R17, R3 ;  /* 0x0000000311007302 */ /* 0x004e260000000000 */
[----:B------:R-:W-:-:S04]  /*1670*/  FFMA R8, R0, R17, RZ ;  /* 0x0000001100087223 */ /* 0x000fc800000000ff */
[----:B------:R-:W-:-:S04]  /*1680*/  FFMA R15, R8, -R3, R17 ;  /* 0x80000003080f7223 */ /* 0x000fc80000000011 */
[----:B------:R-:W-:Y:S01]  /*1690*/  FFMA R15, R0, R15, R8 ;  /* 0x0000000f000f7223 */ /* 0x000fe20000000008 */
[----:B01----:R-:W-:Y:S06]  /*16a0*/  @!P0 BRA `(.L_x_22) ;  /* 0x00000000000c8947 */ /* 0x003fec0003800000 */
[----:B------:R-:W-:Y:S02]  /*16b0*/  MOV R0, R17 ;  /* 0x0000001100007202 */ /* 0x000fe40000000f00 */
[----:B------:R-:W-:-:S07]  /*16c0*/  MOV R10, 0x16e0 ;  /* 0x000016e0000a7802 */ /* 0x000fce0000000f00 */
[----:B------:R-:W-:Y:S05]  /*16d0*/  CALL.REL.NOINC `($__internal_0_$__cuda_sm3x_div_rn_noftz_f32_slowpath) ;  /* 0x0000003400b87944 */ /* 0x000fea0003c00000 */
.L_x_22:
[----:B------:R-:W-:Y:S05]  /*16e0*/  BSYNC.RECONVERGENT B2 ;  /* 0x0000000000027941 */ /* 0x000fea0003800200 */
.L_x_21:
        /* <DEDUP_REMOVED lines=14> */
[----:B------:R-:W-:-:S07]  /*17d0*/  MOV R11, R15 ;  /* 0x0000000f000b7202 */ /* 0x000fce0000000f00 */
.L_x_24:
[----:B------:R-:W-:Y:S05]  /*17e0*/  BSYNC.RECONVERGENT B2 ;  /* 0x0000000000027941 */ /* 0x000fea0003800200 */
.L_x_23:
        /* <DEDUP_REMOVED lines=14> */
.L_x_26:
[----:B------:R-:W-:Y:S05]  /*18d0*/  BSYNC.RECONVERGENT B2 ;  /* 0x0000000000027941 */ /* 0x000fea0003800200 */
.L_x_25:
        /* <DEDUP_REMOVED lines=15> */
.L_x_28:
[----:B------:R-:W-:Y:S05]  /*19d0*/  BSYNC.RECONVERGENT B2 ;  /* 0x0000000000027941 */ /* 0x000fea0003800200 */
.L_x_27:
        /* <DEDUP_REMOVED lines=14> */
.L_x_30:
[----:B------:R-:W-:Y:S05]  /*1ac0*/  BSYNC.RECONVERGENT B2 ;  /* 0x0000000000027941 */ /* 0x000fea0003800200 */
.L_x_29:
        /* <DEDUP_REMOVED lines=15> */
.L_x_32:
[----:B------:R-:W-:Y:S05]  /*1bc0*/  BSYNC.RECONVERGENT B2 ;  /* 0x0000000000027941 */ /* 0x000fea0003800200 */
.L_x_31:
        /* <DEDUP_REMOVED lines=14> */
.L_x_34:
[----:B------:R-:W-:Y:S05]  /*1cb0*/  BSYNC.RECONVERGENT B2 ;  /* 0x0000000000027941 */ /* 0x000fea0003800200 */
.L_x_33:
        /* <DEDUP_REMOVED lines=15> */
.L_x_36:
[----:B------:R-:W-:Y:S05]  /*1db0*/  BSYNC.RECONVERGENT B2 ;  /* 0x0000000000027941 */ /* 0x000fea0003800200 */
.L_x_35:
        /* <DEDUP_REMOVED lines=14> */
.L_x_38:
[----:B------:R-:W-:Y:S05]  /*1ea0*/  BSYNC.RECONVERGENT B2 ;  /* 0x0000000000027941 */ /* 0x000fea0003800200 */
.L_x_37:
        /* <DEDUP_REMOVED lines=15> */
.L_x_40:
[----:B------:R-:W-:Y:S05]  /*1fa0*/  BSYNC.RECONVERGENT B2 ;  /* 0x0000000000027941 */ /* 0x000fea0003800200 */
.L_x_39:
        /* <DEDUP_REMOVED lines=14> */
.L_x_42:
[----:B------:R-:W-:Y:S05]  /*2090*/  BSYNC.RECONVERGENT B2 ;  /* 0x0000000000027941 */ /* 0x000fea0003800200 */
.L_x_41:
        /* <DEDUP_REMOVED lines=15> */
.L_x_44:
[----:B------:R-:W-:Y:S05]  /*2190*/  BSYNC.RECONVERGENT B2 ;  /* 0x0000000000027941 */ /* 0x000fea0003800200 */
.L_x_43:
        /* <DEDUP_REMOVED lines=14> */
.L_x_46:
[----:B------:R-:W-:Y:S05]  /*2280*/  BSYNC.RECONVERGENT B2 ;  /* 0x0000000000027941 */ /* 0x000fea0003800200 */
.L_x_45:
        /* <DEDUP_REMOVED lines=15> */
.L_x_48:
[----:B------:R-:W-:Y:S05]  /*2380*/  BSYNC.RECONVERGENT B2 ;  /* 0x0000000000027941 */ /* 0x000fea0003800200 */
.L_x_47:
        /* <DEDUP_REMOVED lines=14> */
.L_x_50:
[----:B------:R-:W-:Y:S05]  /*2470*/  BSYNC.RECONVERGENT B2 ;  /* 0x0000000000027941 */ /* 0x000fea0003800200 */
.L_x_49:
[----:B------:R-:W-:Y:S01]  /*2480*/  UIADD3 UR4, UPT, UPT, UR4, 0x10, URZ ;  /* 0x0000001004047890 */ /* 0x000fe2000fffe0ff */
[----:B------:R2:W-:Y:S05]  /*2490*/  STG.E desc[UR8][R6.64+0x3c], R15 ;  /* 0x00003c0f06007986 */ /* 0x0005ea000c101908 */
[----:B------:R-:W-:-:S13]  /*24a0*/  ISETP.NE.AND P0, PT, R9, UR4, PT ;  /* 0x0000000409007c0c */ /* 0x000fda000bf05270 */
[----:B--2---:R-:W-:Y:S05]  /*24b0*/  @P0 BRA `(.L_x_51) ;  /* 0xfffffff000100947 */ /* 0x004fea000383ffff */
.L_x_18:
[----:B------:R-:W-:-:S13]  /*24c0*/  ISETP.NE.AND P0, PT, R14, RZ, PT ;  /* 0x000000ff0e00720c */ /* 0x000fda0003f05270 */
[----:B------:R-:W-:Y:S05]  /*24d0*/  @!P0 BRA `(.L_x_17) ;  /* 0x0000000c00b48947 */ /* 0x000fea0003800000 */
[----:B------:R-:W1:Y:S01]  /*24e0*/  LDCU UR4, c[0x0][0x3ac] ;  /* 0x00007580ff0477ac */ /* 0x000e620008000800 */
[----:B------:R-:W-:Y:S01]  /*24f0*/  ISETP.GE.U32.AND P0, PT, R14, 0x8, PT ;  /* 0x000000080e00780c */ /* 0x000fe20003f06070 */
[----:B-1----:R-:W-:-:S12]  /*2500*/  ULOP3.LUT UR5, UR4, 0x7, URZ, 0xc0, !UPT ;  /* 0x0000000704057892 */ /* 0x002fd8000f8ec0ff */
[----:B------:R-:W-:Y:S05]  /*2510*/  @!P0 BRA `(.L_x_52) ;  /* 0x0000000800108947 */ /* 0x000fea0003800000 */
[----:B0--3--:R-:W0:Y:S01]  /*2520*/  LDC.64 R4, c[0x0][0x390] ;  /* 0x0000e400ff047b82 */ /* 0x009e220000000a00 */
[----:B------:R-:W-:-:S04]  /*2530*/  IMAD R7, R2, UR4, R9 ;  /* 0x0000000402077c24 */ /* 0x000fc8000f8e0209 */
[----:B0-----:R-:W-:-:S05]  /*2540*/  IMAD.WIDE R4, R7, 0x4, R4 ;  /* 0x0000000407047825 */ /* 0x001fca00078e0204 */
        /* <DEDUP_REMOVED lines=10> */
[----:B------:R-:W-:Y:S02]  /*25f0*/  MOV R0, R11 ;  /* 0x0000000b00007202 */ /* 0x000fe40000000f00 */
[----:B------:R-:W-:-:S07]  /*2600*/  MOV R10, 0x2620 ;  /* 0x00002620000a7802 */ /* 0x000fce0000000f00 */
[----:B------:R-:W-:Y:S05]  /*2610*/  CALL.REL.NOINC `($__internal_0_$__cuda_sm3x_div_rn_noftz_f32_slowpath) ;  /* 0x0000002400e87944 */ /* 0x000fea0003c00000 */
[----:B------:R-:W-:-:S07]  /*2620*/  MOV R7, R15 ;  /* 0x0000000f00077202 */ /* 0x000fce0000000f00 */
.L_x_54:
[----:B------:R-:W-:Y:S05]  /*2630*/  BSYNC.RECONVERGENT B2 ;  /* 0x0000000000027941 */ /* 0x000fea0003800200 */
.L_x_53:
        /* <DEDUP_REMOVED lines=15> */
.L_x_56:
[----:B------:R-:W-:Y:S05]  /*2730*/  BSYNC.RECONVERGENT B2 ;  /* 0x0000000000027941 */ /* 0x000fea0003800200 */
.L_x_55:
        /* <DEDUP_REMOVED lines=15> */
.L_x_58:
[----:B------:R-:W-:Y:S05]  /*2830*/  BSYNC.RECONVERGENT B2 ;  /* 0x0000000000027941 */ /* 0x000fea0003800200 */
.L_x_57:
        /* <DEDUP_REMOVED lines=15> */
.L_x_60:
[----:B------:R-:W-:Y:S05]  /*2930*/  BSYNC.RECONVERGENT B2 ;  /* 0x0000000000027941 */ /* 0x000fea0003800200 */
.L_x_59:
        /* <DEDUP_REMOVED lines=15> */
.L_x_62:
[----:B------:R-:W-:Y:S05]  /*2a30*/  BSYNC.RECONVERGENT B2 ;  /* 0x0000000000027941 */ /* 0x000fea0003800200 */
.L_x_61:
        /* <DEDUP_REMOVED lines=15> */
.L_x_64:
[----:B------:R-:W-:Y:S05]  /*2b30*/  BSYNC.RECONVERGENT B2 ;  /* 0x0000000000027941 */ /* 0x000fea0003800200 */
.L_x_63:
        /* <DEDUP_REMOVED lines=15> */
.L_x_66:
[----:B------:R-:W-:Y:S05]  /*2c30*/  BSYNC.RECONVERGENT B2 ;  /* 0x0000000000027941 */ /* 0x000fea0003800200 */
.L_x_65:
        /* <DEDUP_REMOVED lines=15> */
.L_x_68:
[----:B------:R-:W-:Y:S05]  /*2d30*/  BSYNC.RECONVERGENT B2 ;  /* 0x0000000000027941 */ /* 0x000fea0003800200 */
.L_x_67:
[----:B------:R1:W-:Y:S01]  /*2d40*/  STG.E desc[UR8][R4.64+0x1c], R11 ;  /* 0x00001c0b04007986 */ /* 0x0003e2000c101908 */
[----:B------:R-:W-:-:S07]  /*2d50*/  IADD3 R9, PT, PT, R9, 0x8, RZ ;  /* 0x0000000809097810 */ /* 0x000fce0007ffe0ff */
.L_x_52:
[----:B------:R-:W-:-:S09]  /*2d60*/  UISETP.NE.AND UP0, UPT, UR5, URZ, UPT ;  /* 0x000000ff0500728c */ /* 0x000fd2000bf05270 */
[----:B------:R-:W-:Y:S05]  /*2d70*/  BRA.U !UP0, `(.L_x_17) ;  /* 0x00000005088c7547 */ /* 0x000fea000b800000 */
[----:B------:R-:W2:Y:S01]  /*2d80*/  LDCU UR4, c[0x0][0x3ac] ;  /* 0x00007580ff0477ac */ /* 0x000ea20008000800 */
[----:B------:R-:W-:Y:S02]  /*2d90*/  UISETP.GE.U32.AND UP0, UPT, UR5, 0x4, UPT ;  /* 0x000000040500788c */ /* 0x000fe4000bf06070 */
[----:B--2---:R-:W-:-:S07]  /*2da0*/  ULOP3.LUT UR6, UR4, 0x3, URZ, 0xc0, !UPT ;  /* 0x0000000304067892 */ /* 0x004fce000f8ec0ff */
[----:B------:R-:W-:Y:S05]  /*2db0*/  BRA.U !UP0, `(.L_x_69) ;  /* 0x0000000508107547 */ /* 0x000fea000b800000 */
[----:B01-3--:R-:W0:Y:S01]  /*2dc0*/  LDC.64 R4, c[0x0][0x390] ;  /* 0x0000e400ff047b82 */ /* 0x00be220000000a00 */
        /* <DEDUP_REMOVED lines=16> */
.L_x_71:
[----:B------:R-:W-:Y:S05]  /*2ed0*/  BSYNC.RECONVERGENT B2 ;  /* 0x0000000000027941 */ /* 0x000fea0003800200 */
.L_x_70:
        /* <DEDUP_REMOVED lines=15> */
.L_x_73:
[----:B------:R-:W-:Y:S05]  /*2fd0*/  BSYNC.RECONVERGENT B2 ;  /* 0x0000000000027941 */ /* 0x000fea0003800200 */
.L_x_72:
        /* <DEDUP_REMOVED lines=15> */
.L_x_75:
[----:B------:R-:W-:Y:S05]  /*30d0*/  BSYNC.RECONVERGENT B2 ;  /* 0x0000000000027941 */ /* 0x000fea0003800200 */
.L_x_74:
        /* <DEDUP_REMOVED lines=15> */
.L_x_77:
[----:B------:R-:W-:Y:S05]  /*31d0*/  BSYNC.RECONVERGENT B2 ;  /* 0x0000000000027941 */ /* 0x000fea0003800200 */
.L_x_76:
[----:B------:R2:W-:Y:S01]  /*31e0*/  STG.E desc[UR8][R4.64+0xc], R11 ;  /* 0x00000c0b04007986 */ /* 0x0005e2000c101908 */
[----:B------:R-:W-:-:S07]  /*31f0*/  IADD3 R9, PT, PT, R9, 0x4, RZ ;  /* 0x0000000409097810 */ /* 0x000fce0007ffe0ff */
.L_x_69:
[----:B------:R-:W-:-:S09]  /*3200*/  UISETP.NE.AND UP0, UPT, UR6, URZ, UPT ;  /* 0x000000ff0600728c */ /* 0x000fd2000bf05270 */
[----:B------:R-:W-:Y:S05]  /*3210*/  BRA.U !UP0, `(.L_x_17) ;  /* 0x0000000108647547 */ /* 0x000fea000b800000 */
[----:B0123--:R-:W0:Y:S01]  /*3220*/  LDC.64 R4, c[0x0][0x390] ;  /* 0x0000e400ff047b82 */ /* 0x00fe220000000a00 */
[----:B------:R-:W1:Y:S01]  /*3230*/  LDCU UR5, c[0x0][0x3ac] ;  /* 0x00007580ff0577ac */ /* 0x000e620008000800 */
[----:B------:R-:W-:-:S05]  /*3240*/  UMOV UR4, URZ ;  /* 0x000000ff00047c82 */ /* 0x000fca0008000000 */
.L_x_80:
[----:B-1--4-:R-:W-:-:S04]  /*3250*/  IMAD R7, R2, UR5, R9 ;  /* 0x0000000502077c24 */ /* 0x012fc8000f8e0209 */
[----:B0-----:R-:W-:-:S05]  /*3260*/  IMAD.WIDE R6, R7, 0x4, R4 ;  /* 0x0000000407067825 */ /* 0x001fca00078e0204 */
[----:B------:R-:W2:Y:S01]  /*3270*/  LDG.E R13, desc[UR8][R6.64] ;  /* 0x00000008060d7981 */ /* 0x000ea2000c1e1900 */
[----:B------:R-:W0:Y:S01]  /*3280*/  MUFU.RCP R0, R3 ;  /* 0x0000000300007308 */ /* 0x000e220000001000 */
[----:B------:R-:W-:Y:S01]  /*3290*/  UIADD3 UR4, UPT, UPT, UR4, 0x1, URZ ;  /* 0x0000000104047890 */ /* 0x000fe2000fffe0ff */
[----:B------:R-:W-:Y:S03]  /*32a0*/  BSSY.RECONVERGENT B2, `(.L_x_78) ;  /* 0x000000d000027945 */ /* 0x000fe60003800200 */
[----:B------:R-:W-:Y:S01]  /*32b0*/  UISETP.NE.AND UP0, UPT, UR4, UR6, UPT ;  /* 0x000000060400728c */ /* 0x000fe2000bf05270 */
[----:B0-----:R-:W-:-:S04]  /*32c0*/  FFMA R11, R0, -R3, 1 ;  /* 0x3f800000000b7423 */ /* 0x001fc80000000803 */
[----:B------:R-:W-:Y:S01]  /*32d0*/  FFMA R0, R0, R11, R0 ;  /* 0x0000000b00007223 */ /* 0x000fe20000000000 */
[----:B--2---:R-:W0:Y:S03]  /*32e0*/  FCHK P0, R13, R3 ;  /* 0x000000030d007302 */ /* 0x004e260000000000 */
        /* <DEDUP_REMOVED lines=8> */
.L_x_79:
[----:B------:R-:W-:Y:S05]  /*3370*/  BSYNC.RECONVERGENT B2 ;  /* 0x0000000000027941 */ /* 0x000fea0003800200 */
.L_x_78:
[----:B------:R4:W-:Y:S01]  /*3380*/  STG.E desc[UR8][R6.64], R11 ;  /* 0x0000000b06007986 */ /* 0x0009e2000c101908 */
[----:B------:R-:W-:Y:S01]  /*3390*/  IADD3 R9, PT, PT, R9, 0x1, RZ ;  /* 0x0000000109097810 */ /* 0x000fe20007ffe0ff */
[----:B------:R-:W-:Y:S06]  /*33a0*/  BRA.U UP0, `(.L_x_80) ;  /* 0xfffffffd00a87547 */ /* 0x000fec000b83ffff */
.L_x_17:
[----:B------:R-:W0:Y:S02]  /*33b0*/  LDCU UR4, c[0x0][0x3ac] ;  /* 0x00007580ff0477ac */ /* 0x000e240008000800 */
[----:B012---:R-:W-:-:S04]  /*33c0*/  MOV R19, UR4 ;  /* 0x0000000400137c02 */ /* 0x007fc80008000f00 */
[----:B------:R-:W-:-:S13]  /*33d0*/  ISETP.NE.AND P0, PT, R19, RZ, PT ;  /* 0x000000ff1300720c */ /* 0x000fda0003f05270 */
[----:B------:R-:W-:Y:S05]  /*33e0*/  @!P0 BRA `(.L_x_81) ;  /* 0x0000000000a48947 */ /* 0x000fea0003800000 */
[----:B---3--:R-:W-:Y:S02]  /*33f0*/  IMAD R5, R19, R19, RZ ;  /* 0x0000001313057224 */ /* 0x008fe400078e02ff */
[----:B------:R-:W-:Y:S02]  /*3400*/  HFMA2 R9, -RZ, RZ, 0, 0 ;  /* 0x00000000ff097431 */ /* 0x000fe400000001ff */
[----:B------:R-:W-:Y:S01]  /*3410*/  IMAD R0, R2, R5, RZ ;  /* 0x0000000502007224 */ /* 0x000fe200078e02ff */
[C---:B------:R-:W-:Y:S02]  /*3420*/  ISETP.GE.U32.AND P0, PT, R5.reuse, 0x8, PT ;  /* 0x000000080500780c */ /* 0x040fe40003f06070 */
[----:B------:R-:W-:-:S04]  /*3430*/  VIMNMX.U32 R8, PT, PT, R5, 0x1, !PT ;  /* 0x0000000105087848 */ /* 0x000fc80007fe0000 */
[----:B------:R-:W-:-:S04]  /*3440*/  LOP3.LUT R10, R8, 0x5, RZ, 0xc0, !PT ;  /* 0x00000005080a7812 */ /* 0x000fc800078ec0ff */
[----:B------:R-:W-:-:S03]  /*3450*/  ISETP.NE.AND P1, PT, R10, RZ, PT ;  /* 0x000000ff0a00720c */ /* 0x000fc60003f25270 */
[----:B------:R-:W-:Y:S10]  /*3460*/  @!P0 BRA `(.L_x_82) ;  /* 0x0000000000408947 */ /* 0x000ff40003800000 */
[----:B----4-:R-:W0:Y:S01]  /*3470*/  LDC.64 R6, c[0x0][0x398] ;  /* 0x0000e600ff067b82 */ /* 0x010e220000000a00 */
[----:B------:R-:W-:Y:S01]  /*3480*/  LOP3.LUT R9, R8, 0xfffffff8, RZ, 0xc0, !PT ;  /* 0xfffffff808097812 */ /* 0x000fe200078ec0ff */
[----:B------:R-:W-:-:S06]  /*3490*/  UMOV UR4, URZ ;  /* 0x000000ff00047c82 */ /* 0x000fcc0008000000 */
.L_x_83:
[----:B-1----:R-:W-:Y:S01]  /*34a0*/  IADD3 R5, PT, PT, R0, UR4, RZ ;  /* 0x0000000400057c10 */ /* 0x002fe2000fffe0ff */
[----:B------:R-:W-:-:S04]  /*34b0*/  UIADD3 UR4, UPT, UPT, UR4, 0x8, URZ ;  /* 0x0000000804047890 */ /* 0x000fc8000fffe0ff */
[----:B0-----:R-:W-:Y:S02]  /*34c0*/  IMAD.WIDE R4, R5, 0x4, R6 ;  /* 0x0000000405047825 */ /* 0x001fe400078e0206 */
[----:B------:R-:W-:-:S03]  /*34d0*/  ISETP.NE.AND P0, PT, R9, UR4, PT ;  /* 0x0000000409007c0c */ /* 0x000fc6000bf05270 */
        /* <DEDUP_REMOVED lines=9> */
.L_x_82:
[----:B------:R-:W-:Y:S05]  /*3570*/  @!P1 BRA `(.L_x_81) ;  /* 0x0000000000409947 */ /* 0x000fea0003800000 */
[----:B------:R-:W-:Y:S02]  /*3580*/  LOP3.LUT R8, R8, 0x1, RZ, 0xc0, !PT ;  /* 0x0000000108087812 */ /* 0x000fe400078ec0ff */
[----:B------:R-:W-:Y:S02]  /*3590*/  ISETP.GE.U32.AND P0, PT, R10, 0x4, PT ;  /* 0x000000040a00780c */ /* 0x000fe40003f06070 */
[----:B------:R-:W-:-:S13]  /*35a0*/  ISETP.NE.U32.AND P1, PT, R8, 0x1, PT ;  /* 0x000000010800780c */ /* 0x000fda0003f25070 */
[----:B----4-:R-:W0:Y:S01]  /*35b0*/  @!P1 LDC.64 R6, c[0x0][0x398] ;  /* 0x0000e600ff069b82 */ /* 0x010e220000000a00 */
[----:B------:R-:W-:Y:S05]  /*35c0*/  @!P0 BRA `(.L_x_84) ;  /* 0x0000000000208947 */ /* 0x000fea0003800000 */
[----:B-1----:R-:W1:Y:S01]  /*35d0*/  LDC.64 R4, c[0x0][0x398] ;  /* 0x0000e600ff047b82 */ /* 0x002e620000000a00 */
[----:B------:R-:W-:Y:S02]  /*35e0*/  IADD3 R11, PT, PT, R0, R9, RZ ;  /* 0x00000009000b7210 */ /* 0x000fe40007ffe0ff */
[----:B------:R-:W-:-:S03]  /*35f0*/  IADD3 R9, PT, PT, R9, 0x4, RZ ;  /* 0x0000000409097810 */ /* 0x000fc60007ffe0ff */
[----:B-1----:R-:W-:-:S05]  /*3600*/  IMAD.WIDE R4, R11, 0x4, R4 ;  /* 0x000000040b047825 */ /* 0x002fca00078e0204 */
[----:B------:R2:W-:Y:S04]  /*3610*/  STG.E desc[UR8][R4.64], RZ ;  /* 0x000000ff04007986 */ /* 0x0005e8000c101908 */
[----:B------:R2:W-:Y:S04]  /*3620*/  STG.E desc[UR8][R4.64+0x4], RZ ;  /* 0x000004ff04007986 */ /* 0x0005e8000c101908 */
[----:B------:R2:W-:Y:S04]  /*3630*/  STG.E desc[UR8][R4.64+0x8], RZ ;  /* 0x000008ff04007986 */ /* 0x0005e8000c101908 */
[----:B------:R2:W-:Y:S02]  /*3640*/  STG.E desc[UR8][R4.64+0xc], RZ ;  /* 0x00000cff04007986 */ /* 0x0005e4000c101908 */
.L_x_84:
[----:B-12---:R-:W-:-:S05]  /*3650*/  @!P1 IADD3 R5, PT, PT, R0, R9, RZ ;  /* 0x0000000900059210 */ /* 0x006fca0007ffe0ff */
[----:B0-----:R-:W-:-:S05]  /*3660*/  @!P1 IMAD.WIDE R4, R5, 0x4, R6 ;  /* 0x0000000405049825 */ /* 0x001fca00078e0206 */
[----:B------:R0:W-:Y:S02]  /*3670*/  @!P1 STG.E desc[UR8][R4.64], RZ ;  /* 0x000000ff04009986 */ /* 0x0001e4000c101908 */
.L_x_81:
[----:B------:R-:W2:Y:S02]  /*3680*/  LDCU UR4, c[0x0][0x3b4] ;  /* 0x00007680ff0477ac */ /* 0x000ea40008000800 */
[----:B--2---:R-:W-:-:S09]  /*3690*/  UISETP.GE.AND UP0, UPT, UR4, 0x1, UPT ;  /* 0x000000010400788c */ /* 0x004fd2000bf06270 */
[----:B------:R-:W-:Y:S05]  /*36a0*/  BRA.U !UP0, `(.L_x_85) ;  /* 0x0000000d08cc7547 */ /* 0x000fea000b800000 */
[----:B------:R-:W-:-:S13]  /*36b0*/  ISETP.GE.AND P0, PT, R19, 0x1, PT ;  /* 0x000000011300780c */ /* 0x000fda0003f06270 */
[----:B------:R-:W-:Y:S05]  /*36c0*/  @!P0 BRA `(.L_x_85) ;  /* 0x0000000c00c48947 */ /* 0x000fea0003800000 */
[----:B------:R-:W-:Y:S01]  /*36d0*/  IMAD R0, R2, R19, RZ ;  /* 0x0000001302007224 */ /* 0x000fe200078e02ff */
[----:B------:R-:W-:Y:S01]  /*36e0*/  LOP3.LUT R18, R19, 0x7, RZ, 0xc0, !PT ;  /* 0x0000000713127812 */ /* 0x000fe200078ec0ff */
[----:B------:R-:W-:-:S06]  /*36f0*/  UMOV UR4, URZ ;  /* 0x000000ff00047c82 */ /* 0x000fcc0008000000 */
.L_x_92:
[----:B--2-4-:R-:W2:Y:S01]  /*3700*/  LDC R7, c[0x0][0x3b0] ;  /* 0x0000ec00ff077b82 */ /* 0x014ea20000000800 */
[----:B------:R-:W4:Y:S07]  /*3710*/  LDCU UR5, c[0x0][0x3ac] ;  /* 0x00007580ff0577ac */ /* 0x000f2e0008000800 */
[----:B01-3--:R-:W0:Y:S01]  /*3720*/  LDC.64 R4, c[0x0][0x388] ;  /* 0x0000e200ff047b82 */ /* 0x00be220000000a00 */
[----:B--2---:R-:W-:-:S04]  /*3730*/  IMAD R7, R7, UR4, R2 ;  /* 0x0000000407077c24 */ /* 0x004fc8000f8e0202 */
[----:B0-----:R-:W-:-:S05]  /*3740*/  IMAD.WIDE R4, R7, 0x4, R4 ;  /* 0x0000000407047825 */ /* 0x001fca00078e0204 */
[----:B-----5:R0:W5:Y:S01]  /*3750*/  LDG.E R20, desc[UR8][R4.64] ;  /* 0x0000000804147981 */ /* 0x020162000c1e1900 */
[----:B------:R-:W-:Y:S01]  /*3760*/  HFMA2 R21, -RZ, RZ, 0, 0 ;  /* 0x00000000ff157431 */ /* 0x000fe200000001ff */
[----:B----4-:R-:W-:-:S12]  /*3770*/  UIMAD UR5, UR4, UR5, URZ ;  /* 0x00000005040572a4 */ /* 0x010fd8000f8e02ff */
.L_x_91:
[----:B-1----:R-:W1:Y:S01]  /*3780*/  LDC R19, c[0x0][0x3ac] ;  /* 0x0000eb00ff137b82 */ /* 0x002e620000000800 */
[----:B------:R-:W-:Y:S02]  /*3790*/  IADD3 R8, PT, PT, R0, R21, RZ ;  /* 0x0000001500087210 */ /* 0x000fe40007ffe0ff */
[C---:B------:R-:W-:Y:S02]  /*37a0*/  IADD3 R11, PT, PT, R21.reuse, UR5, RZ ;  /* 0x00000005150b7c10 */ /* 0x040fe4000fffe0ff */
[----:B------:R-:W-:Y:S02]  /*37b0*/  IADD3 R21, PT, PT, R21, 0x1, RZ ;  /* 0x0000000115157810 */ /* 0x000fe40007ffe0ff */
[----:B---3--:R-:W-:Y:S01]  /*37c0*/  MOV R15, RZ ;  /* 0x000000ff000f7202 */ /* 0x008fe20000000f00 */
[----:B0-----:R-:W0:Y:S08]  /*37d0*/  LDC.64 R4, c[0x0][0x380] ;  /* 0x0000e000ff047b82 */ /* 0x001e300000000a00 */
[----:B--2---:R-:W2:Y:S01]  /*37e0*/  LDC.64 R6, c[0x0][0x390] ;  /* 0x0000e400ff067b82 */ /* 0x004ea20000000a00 */
[----:B-1----:R-:W-:Y:S01]  /*37f0*/  IADD3 R9, PT, PT, R19, -0x1, RZ ;  /* 0xffffffff13097810 */ /* 0x002fe20007ffe0ff */
[-C--:B------:R-:W-:Y:S01]  /*3800*/  IMAD R22, R8, R19.reuse, RZ ;  /* 0x0000001308167224 */ /* 0x080fe200078e02ff */
[----:B------:R-:W-:-:S02]  /*3810*/  ISETP.NE.AND P0, PT, R21, R19, PT ;  /* 0x000000131500720c */ /* 0x000fc40003f05270 */
[----:B------:R-:W-:Y:S01]  /*3820*/  ISETP.GE.U32.AND P1, PT, R9, 0x7, PT ;  /* 0x000000070900780c */ /* 0x000fe20003f26070 */
[----:B0-----:R-:W-:-:S04]  /*3830*/  IMAD.WIDE.U32 R10, R11, 0x4, R4 ;  /* 0x000000040b0a7825 */ /* 0x001fc800078e0004 */
[----:B--2---:R-:W-:-:S08]  /*3840*/  IMAD.WIDE R8, R8, 0x4, R6 ;  /* 0x0000000408087825 */ /* 0x004fd000078e0206 */
[----:B------:R-:W-:Y:S05]  /*3850*/  @!P1 BRA `(.L_x_86) ;  /* 0x0000000400809947 */ /* 0x000fea0003800000 */
[----:B------:R-:W-:Y:S02]  /*3860*/  LOP3.LUT R23, R19, 0x7ffffff8, RZ, 0xc0, !PT ;  /* 0x7ffffff813177812 */ /* 0x000fe400078ec0ff */
[----:B------:R-:W-:Y:S02]  /*3870*/  MOV R29, UR5 ;  /* 0x00000005001d7c02 */ /* 0x000fe40008000f00 */
[----:B------:R-:W-:Y:S02]  /*3880*/  MOV R25, R0 ;  /* 0x0000000000197202 */ /* 0x000fe40000000f00 */
[----:B------:R-:W-:Y:S02]  /*3890*/  MOV R27, R22 ;  /* 0x00000016001b7202 */ /* 0x000fe40000000f00 */
[----:B------:R-:W-:-:S07]  /*38a0*/  IADD3 R24, PT, PT, -R23, RZ, RZ ;  /* 0x000000ff17187210 */ /* 0x000fce0007ffe1ff */
.L_x_87:
[----:B0-----:R-:W0:Y:S01]  /*38b0*/  LDC.64 R16, c[0x0][0x398] ;  /* 0x0000e600ff107b82 */ /* 0x001e220000000a00 */
[----:B------:R-:W-:Y:S01]  /*38c0*/  IMAD.WIDE.U32 R12, R29, 0x4, R4 ;  /* 0x000000041d0c7825 */ /* 0x000fe200078e0004 */
[----:B------:R-:W2:Y:S03]  /*38d0*/  LDG.E R26, desc[UR8][R10.64] ;  /* 0x000000080a1a7981 */ /* 0x000ea6000c1e1900 */
[----:B------:R-:W-:Y:S01]  /*38e0*/  IMAD.WIDE R14, R25, 0x4, R6 ;  /* 0x00000004190e7825 */ /* 0x000fe200078e0206 */
[----:B------:R-:W2:Y:S04]  /*38f0*/  LDG.E R31, desc[UR8][R8.64] ;  /* 0x00000008081f7981 */ /* 0x000ea8000c1e1900 */
[----:B------:R-:W3:Y:S04]  /*3900*/  LDG.E R28, desc[UR8][R12.64] ;  /* 0x000000080c1c7981 */ /* 0x000ee8000c1e1900 */
[----:B------:R-:W3:Y:S01]  /*3910*/  LDG.E R33, desc[UR8][R14.64] ;  /* 0x000000080e217981 */ /* 0x000ee2000c1e1900 */
[----:B0-----:R-:W-:-:S05]  /*3920*/  IMAD.WIDE R16, R27, 0x4, R16 ;  /* 0x000000041b107825 */ /* 0x001fca00078e0210 */
[----:B------:R-:W4:Y:S04]  /*3930*/  LDG.E R35, desc[UR8][R16.64] ;  /* 0x0000000810237981 */ /* 0x000f28000c1e1900 */
[----:B------:R-:W4:Y:S01]  /*3940*/  LDG.E R37, desc[UR8][R16.64+0x4] ;  /* 0x0000040810257981 */ /* 0x000f22000c1e1900 */
[----:B--2---:R-:W-:-:S04]  /*3950*/  FADD R31, R26, -R31 ;  /* 0x8000001f1a1f7221 */ /* 0x004fc80000000000 */
[----:B-----5:R-:W-:Y:S01]  /*3960*/  FMUL R31, R20, R31 ;  /* 0x0000001f141f7220 */ /* 0x020fe20000400000 */
[----:B---3--:R-:W-:-:S04]  /*3970*/  FADD R28, R28, -R33 ;  /* 0x800000211c1c7221 */ /* 0x008fc80000000000 */
[----:B----4-:R-:W-:-:S05]  /*3980*/  FFMA R31, R28, R31, R35 ;  /* 0x0000001f1c1f7223 */ /* 0x010fca0000000023 */
[----:B------:R0:W-:Y:S04]  /*3990*/  STG.E desc[UR8][R16.64], R31 ;  /* 0x0000001f10007986 */ /* 0x0001e8000c101908 */
[----:B------:R-:W2:Y:S04]  /*39a0*/  LDG.E R26, desc[UR8][R10.64] ;  /* 0x000000080a1a7981 */ /* 0x000ea8000c1e1900 */
[----:B------:R-:W2:Y:S04]  /*39b0*/  LDG.E R33, desc[UR8][R8.64] ;  /* 0x0000000808217981 */ /* 0x000ea8000c1e1900 */
[----:B------:R-:W3:Y:S04]  /*39c0*/  LDG.E R28, desc[UR8][R12.64+0x4] ;  /* 0x000004080c1c7981 */ /* 0x000ee8000c1e1900 */
[----:B------:R-:W3:Y:S01]  /*39d0*/  LDG.E R35, desc[UR8][R14.64+0x4] ;  /* 0x000004080e237981 */ /* 0x000ee2000c1e1900 */
[----:B--2---:R-:W-:-:S04]  /*39e0*/  FADD R33, R26, -R33 ;  /* 0x800000211a217221 */ /* 0x004fc80000000000 */
[----:B------:R-:W-:Y:S01]  /*39f0*/  FMUL R33, R20, R33 ;  /* 0x0000002114217220 */ /* 0x000fe20000400000 */
[----:B---3--:R-:W-:-:S04]  /*3a00*/  FADD R28, R28, -R35 ;  /* 0x800000231c1c7221 */ /* 0x008fc80000000000 */
[----:B------:R-:W-:Y:S02]  /*3a10*/  FFMA R33, R28, R33, R37 ;  /* 0x000000211c217223 */ /* 0x000fe40000000025 */
[----:B------:R-:W2:Y:S04]  /*3a20*/  LDG.E R37, desc[UR8][R16.64+0x8] ;  /* 0x0000080810257981 */ /* 0x000ea8000c1e1900 */
[----:B------:R1:W-:Y:S04]  /*3a30*/  STG.E desc[UR8][R16.64+0x4], R33 ;  /* 0x0000042110007986 */ /* 0x0003e8000c101908 */
[----:B------:R-:W3:Y:S04]  /*3a40*/  LDG.E R26, desc[UR8][R10.64] ;  /* 0x000000080a1a7981 */ /* 0x000ee8000c1e1900 */
[----:B0-----:R-:W3:Y:S04]  /*3a50*/  LDG.E R31, desc[UR8][R8.64] ;  /* 0x00000008081f7981 */ /* 0x001ee8000c1e1900 */
[----:B------:R-:W4:Y:S04]  /*3a60*/  LDG.E R28, desc[UR8][R12.64+0x8] ;  /* 0x000008080c1c7981 */ /* 0x000f28000c1e1900 */
[----:B------:R-:W4:Y:S01]  /*3a70*/  LDG.E R35, desc[UR8][R14.64+0x8] ;  /* 0x000008080e237981 */ /* 0x000f22000c1e1900 */
[----:B---3--:R-:W-:-:S04]  /*3a80*/  FADD R31, R26, -R31 ;  /* 0x8000001f1a1f7221 */ /* 0x008fc80000000000 */
[----:B------:R-:W-:Y:S01]  /*3a90*/  FMUL R31, R20, R31 ;  /* 0x0000001f141f7220 */ /* 0x000fe20000400000 */
[----:B----4-:R-:W-:-:S04]  /*3aa0*/  FADD R28, R28, -R35 ;  /* 0x800000231c1c7221 */ /* 0x010fc80000000000 */
[----:B--2---:R-:W-:Y:S02]  /*3ab0*/  FFMA R31, R28, R31, R37 ;  /* 0x0000001f1c1f7223 */ /* 0x004fe40000000025 */
[----:B------:R-:W2:Y:S04]  /*3ac0*/  LDG.E R37, desc[UR8][R16.64+0xc] ;  /* 0x00000c0810257981 */ /* 0x000ea8000c1e1900 */
[----:B------:R0:W-:Y:S04]  /*3ad0*/  STG.E desc[UR8][R16.64+0x8], R31 ;  /* 0x0000081f10007986 */ /* 0x0001e8000c101908 */
[----:B------:R-:W3:Y:S04]  /*3ae0*/  LDG.E R26, desc[UR8][R10.64] ;  /* 0x000000080a1a7981 */ /* 0x000ee8000c1e1900 */
[----:B-1----:R-:W3:Y:S04]  /*3af0*/  LDG.E R33, desc[UR8][R8.64] ;  /* 0x0000000808217981 */ /* 0x002ee8000c1e1900 */
        /* <DEDUP_REMOVED lines=42> */
[----:B------:R-:W-:-:S04]  /*3da0*/  IADD3 R24, PT, PT, R24, 0x8, RZ ;  /* 0x0000000818187810 */ /* 0x000fc80007ffe0ff */
[----:B------:R-:W-:Y:S02]  /*3db0*/  ISETP.NE.AND P1, PT, R24, RZ, PT ;  /* 0x000000ff1800720c */ /* 0x000fe40003f25270 */
[----:B------:R-:W-:Y:S02]  /*3dc0*/  IADD3 R29, PT, PT, R29, 0x8, RZ ;  /* 0x000000081d1d7810 */ /* 0x000fe40007ffe0ff */
[----:B------:R-:W-:Y:S02]  /*3dd0*/  IADD3 R25, PT, PT, R25, 0x8, RZ ;  /* 0x0000000819197810 */ /* 0x000fe40007ffe0ff */
[----:B------:R-:W-:Y:S01]  /*3de0*/  IADD3 R27, PT, PT, R27, 0x8, RZ ;  /* 0x000000081b1b7810 */ /* 0x000fe20007ffe0ff */
[----:B---3--:R-:W-:-:S04]  /*3df0*/  FADD R33, R26, -R33 ;  /* 0x800000211a217221 */ /* 0x008fc80000000000 */
[----:B------:R-:W-:Y:S01]  /*3e00*/  FMUL R33, R20, R33 ;  /* 0x0000002114217220 */ /* 0x000fe20000400000 */
[----:B----4-:R-:W-:-:S04]  /*3e10*/  FADD R28, R28, -R35 ;  /* 0x800000231c1c7221 */ /* 0x010fc80000000000 */
[----:B--2---:R-:W-:-:S05]  /*3e20*/  FFMA R33, R28, R33, R37 ;  /* 0x000000211c217223 */ /* 0x004fca0000000025 */
[----:B------:R0:W-:Y:S01]  /*3e30*/  STG.E desc[UR8][R16.64+0x1c], R33 ;  /* 0x00001c2110007986 */ /* 0x0001e2000c101908 */
[----:B------:R-:W-:Y:S05]  /*3e40*/  @P1 BRA `(.L_x_87) ;  /* 0xfffffff800981947 */ /* 0x000fea000383ffff */
[----:B------:R-:W-:-:S07]  /*3e50*/  MOV R15, R23 ;  /* 0x00000017000f7202 */ /* 0x000fce0000000f00 */
.L_x_86:
[----:B------:R-:W-:-:S13]  /*3e60*/  ISETP.NE.AND P1, PT, R18, RZ, PT ;  /* 0x000000ff1200720c */ /* 0x000fda0003f25270 */
[----:B------:R-:W-:Y:S05]  /*3e70*/  @!P1 BRA `(.L_x_88) ;  /* 0x0000000400c49947 */ /* 0x000fea0003800000 */
[----:B------:R-:W-:Y:S02]  /*3e80*/  IADD3 R12, PT, PT, R18, -0x1, RZ ;  /* 0xffffffff120c7810 */ /* 0x000fe40007ffe0ff */
[----:B------:R-:W-:Y:S02]  /*3e90*/  LOP3.LUT P1, R28, R19, 0x3, RZ, 0xc0, !PT ;  /* 0x00000003131c7812 */ /* 0x000fe4000782c0ff */
[----:B------:R-:W-:-:S13]  /*3ea0*/  ISETP.GE.U32.AND P2, PT, R12, 0x3, PT ;  /* 0x000000030c00780c */ /* 0x000fda0003f46070 */
[----:B------:R-:W-:Y:S05]  /*3eb0*/  @!P2 BRA `(.L_x_89) ;  /* 0x0000000000d4a947 */ /* 0x000fea0003800000 */
[----:B0-----:R-:W0:Y:S01]  /*3ec0*/  LDC.64 R16, c[0x0][0x398] ;  /* 0x0000e600ff107b82 */ /* 0x001e220000000a00 */
[----:B------:R-:W-:Y:S01]  /*3ed0*/  IADD3 R27, PT, PT, R15, UR5, RZ ;  /* 0x000000050f1b7c10 */ /* 0x000fe2000fffe0ff */
[----:B------:R-:W2:Y:S01]  /*3ee0*/  LDG.E R14, desc[UR8][R10.64] ;  /* 0x000000080a0e7981 */ /* 0x000ea2000c1e1900 */
[-C--:B------:R-:W-:Y:S02]  /*3ef0*/  IADD3 R13, PT, PT, R0, R15.reuse, RZ ;  /* 0x0000000f000d7210 */ /* 0x080fe40007ffe0ff */
[----:B------:R-:W-:Y:S01]  /*3f00*/  IADD3 R25, PT, PT, R22, R15, RZ ;  /* 0x0000000f16197210 */ /* 0x000fe20007ffe0ff */
[----:B------:R-:W-:Y:S01]  /*3f10*/  IMAD.WIDE.U32 R26, R27, 0x4, R4 ;  /* 0x000000041b1a7825 */ /* 0x000fe200078e0004 */
[----:B------:R-:W2:Y:S03]  /*3f20*/  LDG.E R23, desc[UR8][R8.64] ;  /* 0x0000000808177981 */ /* 0x000ea6000c1e1900 */
[----:B------:R-:W-:-:S02]  /*3f30*/  IMAD.WIDE R12, R13, 0x4, R6 ;  /* 0x000000040d0c7825 */ /* 0x000fc400078e0206 */
[----:B------:R-:W3:Y:S04]  /*3f40*/  LDG.E R26, desc[UR8][R26.64] ;  /* 0x000000081a1a7981 */ /* 0x000ee8000c1e1900 */
[----:B------:R-:W3:Y:S01]  /*3f50*/  LDG.E R29, desc[UR8][R12.64] ;  /* 0x000000080c1d7981 */ /* 0x000ee2000c1e1900 */
[----:B0-----:R-:W-:Y:S02]  /*3f60*/  IMAD.WIDE R16, R25, 0x4, R16 ;  /* 0x0000000419107825 */ /* 0x001fe400078e0210 */
[----:B------:R-:W0:Y:S03]  /*3f70*/  LDC.64 R24, c[0x0][0x380] ;  /* 0x0000e000ff187b82 */ /* 0x000e260000000a00 */
[----:B------:R-:W4:Y:S01]  /*3f80*/  LDG.E R30, desc[UR8][R16.64] ;  /* 0x00000008101e7981 */ /* 0x000f22000c1e1900 */
[----:B------:R-:W-:-:S04]  /*3f90*/  IADD3 R31, P2, PT, R15, UR5, RZ ;  /* 0x000000050f1f7c10 */ /* 0x000fc8000ff5e0ff */
[----:B------:R-:W-:Y:S02]  /*3fa0*/  IADD3.X R32, PT, PT, RZ, RZ, RZ, P2, !PT ;  /* 0x000000ffff207210 */ /* 0x000fe400017fe4ff */
[----:B0-----:R-:W-:-:S04]  /*3fb0*/  LEA R24, P2, R31, R24, 0x2 ;  /* 0x000000181f187211 */ /* 0x001fc800078410ff */
[----:B------:R-:W-:Y:S02]  /*3fc0*/  LEA.HI.X R25, R31, R25, R32, 0x2, P2 ;  /* 0x000000191f197211 */ /* 0x000fe400010f1420 */
        /* <DEDUP_REMOVED lines=17> */
[----:B------:R-:W3:Y:S04]  /*40e0*/  LDG.E R27, desc[UR8][R8.64] ;  /* 0x00000008081b7981 */ /* 0x000ee8000c1e1900 */
[----:B------:R-:W4:Y:S04]  /*40f0*/  LDG.E R26, desc[UR8][R24.64+0x8] ;  /* 0x00000808181a7981 */ /* 0x000f28000c1e1900 */
[----:B0-----:R-:W4:Y:S01]  /*4100*/  LDG.E R29, desc[UR8][R12.64+0x8] ;  /* 0x000008080c1d7981 */ /* 0x001f22000c1e1900 */
[----:B---3--:R-:W-:-:S04]  /*4110*/  FADD R27, R14, -R27 ;  /* 0x8000001b0e1b7221 */ /* 0x008fc80000000000 */
[----:B------:R-:W-:Y:S01]  /*4120*/  FMUL R27, R20, R27 ;  /* 0x0000001b141b7220 */ /* 0x000fe20000400000 */
[----:B----4-:R-:W-:-:S04]  /*4130*/  FADD R26, R26, -R29 ;  /* 0x8000001d1a1a7221 */ /* 0x010fc80000000000 */
[----:B--2---:R-:W-:Y:S02]  /*4140*/  FFMA R27, R26, R27, R31 ;  /* 0x0000001b1a1b7223 */ /* 0x004fe4000000001f */
[----:B------:R-:W2:Y:S04]  /*4150*/  LDG.E R31, desc[UR8][R16.64+0xc] ;  /* 0x00000c08101f7981 */ /* 0x000ea8000c1e1900 */
[----:B------:R3:W-:Y:S04]  /*4160*/  STG.E desc[UR8][R16.64+0x8], R27 ;  /* 0x0000081b10007986 */ /* 0x0007e8000c101908 */
[----:B------:R-:W4:Y:S04]  /*4170*/  LDG.E R14, desc[UR8][R10.64] ;  /* 0x000000080a0e7981 */ /* 0x000f28000c1e1900 */
[----:B-1----:R-:W4:Y:S04]  /*4180*/  LDG.E R23, desc[UR8][R8.64] ;  /* 0x0000000808177981 */ /* 0x002f28000c1e1900 */
[----:B------:R-:W3:Y:S04]  /*4190*/  LDG.E R26, desc[UR8][R24.64+0xc] ;  /* 0x00000c08181a7981 */ /* 0x000ee8000c1e1900 */
[----:B------:R-:W3:Y:S01]  /*41a0*/  LDG.E R29, desc[UR8][R12.64+0xc] ;  /* 0x00000c080c1d7981 */ /* 0x000ee2000c1e1900 */
[----:B------:R-:W-:Y:S01]  /*41b0*/  IADD3 R15, PT, PT, R15, 0x4, RZ ;  /* 0x000000040f0f7810 */ /* 0x000fe20007ffe0ff */
[----:B----4-:R-:W-:-:S04]  /*41c0*/  FADD R23, R14, -R23 ;  /* 0x800000170e177221 */ /* 0x010fc80000000000 */
[----:B------:R-:W-:Y:S01]  /*41d0*/  FMUL R23, R20, R23 ;  /* 0x0000001714177220 */ /* 0x000fe20000400000 */
[----:B---3--:R-:W-:-:S04]  /*41e0*/  FADD R26, R26, -R29 ;  /* 0x8000001d1a1a7221 */ /* 0x008fc80000000000 */
[----:B--2---:R-:W-:-:S05]  /*41f0*/  FFMA R23, R26, R23, R31 ;  /* 0x000000171a177223 */ /* 0x004fca000000001f */
[----:B------:R1:W-:Y:S02]  /*4200*/  STG.E desc[UR8][R16.64+0xc], R23 ;  /* 0x00000c1710007986 */ /* 0x0003e4000c101908 */
.L_x_89:
[----:B------:R-:W-:Y:S05]  /*4210*/  @!P1 BRA `(.L_x_88) ;  /* 0x0000000000dc9947 */ /* 0x000fea0003800000 */
[----:B------:R-:W-:Y:S02]  /*4220*/  ISETP.NE.AND P2, PT, R28, 0x1, PT ;  /* 0x000000011c00780c */ /* 0x000fe40003f45270 */
[----:B------:R-:W-:-:S04]  /*4230*/  LOP3.LUT R12, R19, 0x1, RZ, 0xc0, !PT ;  /* 0x00000001130c7812 */ /* 0x000fc800078ec0ff */
[----:B------:R-:W-:-:S07]  /*4240*/  ISETP.NE.U32.AND P1, PT, R12, 0x1, PT ;  /* 0x000000010c00780c */ /* 0x000fce0003f25070 */
[----:B------:R-:W-:Y:S06]  /*4250*/  @!P2 BRA `(.L_x_90) ;  /* 0x000000000084a947 */ /* 0x000fec0003800000 */
[----:B01----:R-:W0:Y:S01]  /*4260*/  LDC.64 R16, c[0x0][0x398] ;  /* 0x0000e600ff107b82 */ /* 0x003e220000000a00 */
        /* <DEDUP_REMOVED lines=12> */
[----:B------:R-:W-:-:S03]  /*4330*/  IADD3 R30, P2, PT, R15, UR5, RZ ;  /* 0x000000050f1e7c10 */ /* 0x000fc6000ff5e0ff */
[----:B------:R-:W4:Y:S01]  /*4340*/  LDG.E R27, desc[UR8][R16.64+0x4] ;  /* 0x00000408101b7981 */ /* 0x000f22000c1e1900 */
[----:B--2---:R-:W-:-:S04]  /*4350*/  FADD R23, R14, -R23 ;  /* 0x800000170e177221 */ /* 0x004fc80000000000 */
[----:B-----5:R-:W-:Y:S01]  /*4360*/  FMUL R14, R20, R23 ;  /* 0x00000017140e7220 */ /* 0x020fe20000400000 */
[----:B------:R-:W-:Y:S01]  /*4370*/  IADD3.X R23, PT, PT, RZ, RZ, RZ, P2, !PT ;  /* 0x000000ffff177210 */ /* 0x000fe200017fe4ff */
[----:B---3--:R-:W-:Y:S01]  /*4380*/  FADD R29, R26, -R29 ;  /* 0x8000001d1a1d7221 */ /* 0x008fe20000000000 */
[----:B0-----:R-:W-:-:S04]  /*4390*/  LEA R24, P2, R30, R24, 0x2 ;  /* 0x000000181e187211 */ /* 0x001fc800078410ff */
[----:B------:R-:W-:Y:S01]  /*43a0*/  LEA.HI.X R25, R30, R25, R23, 0x2, P2 ;  /* 0x000000191e197211 */ /* 0x000fe200010f1417 */
[----:B----4-:R-:W-:-:S05]  /*43b0*/  FFMA R29, R29, R14, R28 ;  /* 0x0000000e1d1d7223 */ /* 0x010fca000000001c */
[----:B------:R2:W-:Y:S04]  /*43c0*/  STG.E desc[UR8][R16.64], R29 ;  /* 0x0000001d10007986 */ /* 0x0005e8000c101908 */
[----:B------:R-:W3:Y:S04]  /*43d0*/  LDG.E R14, desc[UR8][R10.64] ;  /* 0x000000080a0e7981 */ /* 0x000ee8000c1e1900 */
[----:B------:R-:W3:Y:S04]  /*43e0*/  LDG.E R23, desc[UR8][R8.64] ;  /* 0x0000000808177981 */ /* 0x000ee8000c1e1900 */
[----:B------:R-:W4:Y:S04]  /*43f0*/  LDG.E R13, desc[UR8][R12.64+0x4] ;  /* 0x000004080c0d7981 */ /* 0x000f28000c1e1900 */
[----:B------:R-:W4:Y:S01]  /*4400*/  LDG.E R24, desc[UR8][R24.64+0x4] ;  /* 0x0000040818187981 */ /* 0x000f22000c1e1900 */
[----:B------:R-:W-:Y:S01]  /*4410*/  IADD3 R15, PT, PT, R15, 0x2, RZ ;  /* 0x000000020f0f7810 */ /* 0x000fe20007ffe0ff */
[----:B---3--:R-:W-:-:S04]  /*4420*/  FADD R23, R14, -R23 ;  /* 0x800000170e177221 */ /* 0x008fc80000000000 */
[----:B------:R-:W-:Y:S01]  /*4430*/  FMUL R23, R20, R23 ;  /* 0x0000001714177220 */ /* 0x000fe20000400000 */
[----:B----4-:R-:W-:-:S04]  /*4440*/  FADD R14, R24, -R13 ;  /* 0x8000000d180e7221 */ /* 0x010fc80000000000 */
[----:B------:R-:W-:-:S05]  /*4450*/  FFMA R23, R14, R23, R27 ;  /* 0x000000170e177223 */ /* 0x000fca000000001b */
[----:B------:R2:W-:Y:S02]  /*4460*/  STG.E desc[UR8][R16.64+0x4], R23 ;  /* 0x0000041710007986 */ /* 0x0005e4000c101908 */
.L_x_90:
[----:B------:R-:W-:Y:S05]  /*4470*/  @P1 BRA `(.L_x_88) ;  /* 0x0000000000441947 */ /* 0x000fea0003800000 */
[----:B------:R-:W3:Y:S01]  /*4480*/  LDC.64 R12, c[0x0][0x398] ;  /* 0x0000e600ff0c7b82 */ /* 0x000ee20000000a00 */
[----:B012---:R-:W-:Y:S01]  /*4490*/  IADD3 R17, PT, PT, R15, UR5, RZ ;  /* 0x000000050f117c10 */ /* 0x007fe2000fffe0ff */
[----:B------:R-:W2:Y:S01]  /*44a0*/  LDG.E R10, desc[UR8][R10.64] ;  /* 0x000000080a0a7981 */ /* 0x000ea2000c1e1900 */
[-C--:B------:R-:W-:Y:S02]  /*44b0*/  IADD3 R23, PT, PT, R0, R15.reuse, RZ ;  /* 0x0000000f00177210 */ /* 0x080fe40007ffe0ff */
[----:B------:R-:W-:Y:S01]  /*44c0*/  IADD3 R15, PT, PT, R22, R15, RZ ;  /* 0x0000000f160f7210 */ /* 0x000fe20007ffe0ff */
[----:B------:R-:W-:Y:S01]  /*44d0*/  IMAD.WIDE.U32 R4, R17, 0x4, R4 ;  /* 0x0000000411047825 */ /* 0x000fe200078e0004 */
[----:B------:R-:W2:Y:S03]  /*44e0*/  LDG.E R9, desc[UR8][R8.64] ;  /* 0x0000000808097981 */ /* 0x000ea6000c1e1900 */
[----:B------:R-:W-:-:S02]  /*44f0*/  IMAD.WIDE R6, R23, 0x4, R6 ;  /* 0x0000000417067825 */ /* 0x000fc400078e0206 */
[----:B------:R-:W4:Y:S04]  /*4500*/  LDG.E R4, desc[UR8][R4.64] ;  /* 0x0000000804047981 */ /* 0x000f28000c1e1900 */
[----:B------:R-:W4:Y:S01]  /*4510*/  LDG.E R7, desc[UR8][R6.64] ;  /* 0x0000000806077981 */ /* 0x000f22000c1e1900 */
[----:B---3--:R-:W-:-:S05]  /*4520*/  IMAD.WIDE R12, R15, 0x4, R12 ;  /* 0x000000040f0c7825 */ /* 0x008fca00078e020c */
[----:B------:R-:W3:Y:S01]  /*4530*/  LDG.E R17, desc[UR8][R12.64] ;  /* 0x000000080c117981 */ /* 0x000ee2000c1e1900 */
[----:B--2---:R-:W-:-:S04]  /*4540*/  FADD R15, R10, -R9 ;  /* 0x800000090a0f7221 */ /* 0x004fc80000000000 */
[----:B-----5:R-:W-:Y:S01]  /*4550*/  FMUL R15, R20, R15 ;  /* 0x0000000f140f7220 */ /* 0x020fe20000400000 */
[----:B----4-:R-:W-:-:S04]  /*4560*/  FADD R10, R4, -R7 ;  /* 0x80000007040a7221 */ /* 0x010fc80000000000 */
[----:B---3--:R-:W-:-:S05]  /*4570*/  FFMA R15, R10, R15, R17 ;  /* 0x0000000f0a0f7223 */ /* 0x008fca0000000011 */
[----:B------:R3:W-:Y:S02]  /*4580*/  STG.E desc[UR8][R12.64], R15 ;  /* 0x0000000f0c007986 */ /* 0x0007e4000c101908 */
.L_x_88:
[----:B------:R-:W-:Y:S05]  /*4590*/  @P0 BRA `(.L_x_91) ;  /* 0xfffffff000780947 */ /* 0x000fea000383ffff */
[----:B------:R-:W4:Y:S01]  /*45a0*/  LDCU UR5, c[0x0][0x3b4] ;  /* 0x00007680ff0577ac */ /* 0x000f220008000800 */
[----:B------:R-:W-:-:S04]  /*45b0*/  UIADD3 UR4, UPT, UPT, UR4, 0x1, URZ ;  /* 0x0000000104047890 */ /* 0x000fc8000fffe0ff */
[----:B----4-:R-:W-:-:S09]  /*45c0*/  UISETP.NE.AND UP0, UPT, UR4, UR5, UPT ;  /* 0x000000050400728c */ /* 0x010fd2000bf05270 */
[----:B------:R-:W-:Y:S05]  /*45d0*/  BRA.U UP0, `(.L_x_92) ;  /* 0xfffffff100487547 */ /* 0x000fea000b83ffff */
.L_x_85:
[----:B------:R-:W-:-:S13]  /*45e0*/  ISETP.NE.AND P0, PT, R19, RZ, PT ;  /* 0x000000ff1300720c */ /* 0x000fda0003f05270 */
[----:B------:R-:W-:Y:S05]  /*45f0*/  @!P0 BRA `(.L_x_93) ;  /* 0x00000004009c8947 */ /* 0x000fea0003800000 */
[----:B------:R-:W-:Y:S02]  /*4600*/  IMAD R9, R19, R19, RZ ;  /* 0x0000001313097224 */ /* 0x000fe400078e02ff */
[----:B----4-:R-:W-:Y:S02]  /*4610*/  HFMA2 R7, -RZ, RZ, 0, 0 ;  /* 0x00000000ff077431 */ /* 0x010fe400000001ff */
[----:B------:R-:W-:Y:S01]  /*4620*/  IMAD R6, R2, R9, RZ ;  /* 0x0000000902067224 */ /* 0x000fe200078e02ff */
[C---:B------:R-:W-:Y:S02]  /*4630*/  ISETP.GE.U32.AND P0, PT, R9.reuse, 0x4, PT ;  /* 0x000000040900780c */ /* 0x040fe40003f06070 */
[----:B------:R-:W-:-:S11]  /*4640*/  VIMNMX.U32 R9, PT, PT, R9, 0x1, !PT ;  /* 0x0000000109097848 */ /* 0x000fd60007fe0000 */
[----:B------:R-:W-:Y:S05]  /*4650*/  @!P0 BRA `(.L_x_94) ;  /* 0x00000004002c8947 */ /* 0x000fea0003800000 */
[----:B------:R-:W4:Y:S01]  /*4660*/  LDCU.64 UR4, c[0x0][0x398] ;  /* 0x00007300ff0477ac */ /* 0x000f220008000a00 */
[----:B------:R-:W-:Y:S02]  /*4670*/  LOP3.LUT R7, R9, 0xfffffffc, RZ, 0xc0, !PT ;  /* 0xfffffffc09077812 */ /* 0x000fe400078ec0ff */
[----:B---3--:R-:W-:Y:S02]  /*4680*/  MOV R13, R6 ;  /* 0x00000006000d7202 */ /* 0x008fe40000000f00 */
[----:B------:R-:W-:Y:S01]  /*4690*/  IADD3 R14, PT, PT, -R7, RZ, RZ ;  /* 0x000000ff070e7210 */ /* 0x000fe20007ffe1ff */
[----:B----4-:R-:W-:-:S04]  /*46a0*/  UIADD3 UR4, UP0, UPT, UR4, 0x8, URZ ;  /* 0x0000000804047890 */ /* 0x010fc8000ff1e0ff */
[----:B------:R-:W-:-:S12]  /*46b0*/  UIADD3.X UR5, UPT, UPT, URZ, UR5, URZ, UP0, !UPT ;  /* 0x00000005ff057290 */ /* 0x000fd800087fe4ff */
.L_x_103:
[----:B01--4-:R-:W-:Y:S02]  /*46c0*/  MOV R4, UR4 ;  /* 0x0000000400047c02 */ /* 0x013fe40008000f00 */
[----:B------:R-:W-:-:S03]  /*46d0*/  MOV R5, UR5 ;  /* 0x0000000500057c02 */ /* 0x000fc60008000f00 */
[----:B------:R-:W-:-:S05]  /*46e0*/  IMAD.WIDE R4, R13, 0x4, R4 ;  /* 0x000000040d047825 */ /* 0x000fca00078e0204 */
[----:B------:R-:W3:Y:S01]  /*46f0*/  LDG.E R15, desc[UR8][R4.64+-0x8] ;  /* 0xfffff808040f7981 */ /* 0x000ee2000c1e1900 */
[----:B------:R-:W0:Y:S01]  /*4700*/  MUFU.RCP R0, R3 ;  /* 0x0000000300007308 */ /* 0x000e220000001000 */
[----:B------:R-:W-:Y:S01]  /*4710*/  IADD3 R14, PT, PT, R14, 0x4, RZ ;  /* 0x000000040e0e7810 */ /* 0x000fe20007ffe0ff */
[----:B------:R-:W-:Y:S03]  /*4720*/  BSSY.RECONVERGENT B2, `(.L_x_95) ;  /* 0x000000d000027945 */ /* 0x000fe60003800200 */
[----:B------:R-:W-:Y:S01]  /*4730*/  ISETP.NE.AND P2, PT, R14, RZ, PT ;  /* 0x000000ff0e00720c */ /* 0x000fe20003f45270 */
[----:B0-----:R-:W-:-:S04]  /*4740*/  FFMA R11, R0, -R3, 1 ;  /* 0x3f800000000b7423 */ /* 0x001fc80000000803 */
[----:B------:R-:W-:Y:S01]  /*4750*/  FFMA R0, R0, R11, R0 ;  /* 0x0000000b00007223 */ /* 0x000fe20000000000 */
[----:B---3--:R-:W0:Y:S03]  /*4760*/  FCHK P0, R15, R3 ;  /* 0x000000030f007302 */ /* 0x008e260000000000 */
[----:B------:R-:W-:-:S04]  /*4770*/  FFMA R8, R0, R15, RZ ;  /* 0x0000000f00087223 */ /* 0x000fc800000000ff */
[----:B------:R-:W-:-:S04]  /*4780*/  FFMA R11, R8, -R3, R15 ;  /* 0x80000003080b7223 */ /* 0x000fc8000000000f */
[----:B------:R-:W-:Y:S01]  /*4790*/  FFMA R11, R0, R11, R8 ;  /* 0x0000000b000b7223 */ /* 0x000fe20000000008 */
[----:B0-----:R-:W-:Y:S06]  /*47a0*/  @!P0 BRA `(.L_x_96) ;  /* 0x0000000000108947 */ /* 0x001fec0003800000 */
[----:B------:R-:W-:Y:S02]  /*47b0*/  MOV R0, R15 ;  /* 0x0000000f00007202 */ /* 0x000fe40000000f00 */
[----:B------:R-:W-:-:S07]  /*47c0*/  MOV R10, 0x47e0 ;  /* 0x000047e0000a7802 */ /* 0x000fce0000000f00 */
[----:B--2--5:R-:W-:Y:S05]  /*47d0*/  CALL.REL.NOINC `($__internal_0_$__cuda_sm3x_div_rn_noftz_f32_slowpath) ;  /* 0x0000000400787944 */ /* 0x024fea0003c00000 */
[----:B------:R-:W-:-:S07]  /*47e0*/  MOV R11, R15 ;  /* 0x0000000f000b7202 */ /* 0x000fce0000000f00 */
.L_x_96:
[----:B------:R-:W-:Y:S05]  /*47f0*/  BSYNC.RECONVERGENT B2 ;  /* 0x0000000000027941 */ /* 0x000fea0003800200 */
.L_x_95:
[----:B--2---:R-:W2:Y:S01]  /*4800*/  LDG.E R17, desc[UR8][R4.64+-0x4] ;  /* 0xfffffc0804117981 */ /* 0x004ea2000c1e1900 */
        /* <DEDUP_REMOVED lines=12> */
[----:B-----5:R-:W-:Y:S05]  /*48d0*/  CALL.REL.NOINC `($__internal_0_$__cuda_sm3x_div_rn_noftz_f32_slowpath) ;  /* 0x0000000400387944 */ /* 0x020fea0003c00000 */
.L_x_98:
[----:B------:R-:W-:Y:S05]  /*48e0*/  BSYNC.RECONVERGENT B2 ;  /* 0x0000000000027941 */ /* 0x000fea0003800200 */
.L_x_97:
        /* <DEDUP_REMOVED lines=14> */
[----:B------:R-:W-:-:S07]  /*49d0*/  MOV R11, R15 ;  /* 0x0000000f000b7202 */ /* 0x000fce0000000f00 */
.L_x_100:
[----:B------:R-:W-:Y:S05]  /*49e0*/  BSYNC.RECONVERGENT B2 ;  /* 0x0000000000027941 */ /* 0x000fea0003800200 */
.L_x_99:
        /* <DEDUP_REMOVED lines=14> */
.L_x_102:
[----:B------:R-:W-:Y:S05]  /*4ad0*/  BSYNC.RECONVERGENT B2 ;  /* 0x0000000000027941 */ /* 0x000fea0003800200 */
.L_x_101:
[----:B------:R4:W-:Y:S01]  /*4ae0*/  STG.E desc[UR8][R4.64+0x4], R15 ;  /* 0x0000040f04007986 */ /* 0x0009e2000c101908 */
[----:B------:R-:W-:Y:S01]  /*4af0*/  IADD3 R13, PT, PT, R13, 0x4, RZ ;  /* 0x000000040d0d7810 */ /* 0x000fe20007ffe0ff */
[----:B------:R-:W-:Y:S06]  /*4b00*/  @P2 BRA `(.L_x_103) ;  /* 0xfffffff800ec2947 */ /* 0x000fec000383ffff */
.L_x_94:
[----:B------:R-:W-:-:S04]  /*4b10*/  LOP3.LUT R9, R9, 0x1, RZ, 0xc0, !PT ;  /* 0x0000000109097812 */ /* 0x000fc800078ec0ff */
[----:B------:R-:W-:-:S13]  /*4b20*/  ISETP.NE.U32.AND P0, PT, R9, 0x1, PT ;  /* 0x000000010900780c */ /* 0x000fda0003f05070 */
[----:B------:R-:W-:Y:S05]  /*4b30*/  @P0 BRA `(.L_x_93) ;  /* 0x00000000004c0947 */ /* 0x000fea0003800000 */
[----:B01-34-:R-:W0:Y:S01]  /*4b40*/  LDC.64 R4, c[0x0][0x398] ;  /* 0x0000e600ff047b82 */ /* 0x01be220000000a00 */
[----:B------:R-:W-:-:S05]  /*4b50*/  IADD3 R7, PT, PT, R6, R7, RZ ;  /* 0x0000000706077210 */ /* 0x000fca0007ffe0ff */
[----:B0-----:R-:W-:-:S05]  /*4b60*/  IMAD.WIDE R4, R7, 0x4, R4 ;  /* 0x0000000407047825 */ /* 0x001fca00078e0204 */
[----:B------:R-:W3:Y:S01]  /*4b70*/  LDG.E R9, desc[UR8][R4.64] ;  /* 0x0000000804097981 */ /* 0x000ee2000c1e1900 */
[----:B------:R-:W0:Y:S01]  /*4b80*/  MUFU.RCP R0, R3 ;  /* 0x0000000300007308 */ /* 0x000e220000001000 */
[----:B------:R-:W-:Y:S01]  /*4b90*/  BSSY.RECONVERGENT B2, `(.L_x_104) ;  /* 0x000000c000027945 */ /* 0x000fe20003800200 */
[----:B0-----:R-:W-:-:S04]  /*4ba0*/  FFMA R7, R0, -R3, 1 ;  /* 0x3f80000000077423 */ /* 0x001fc80000000803 */
[----:B------:R-:W-:Y:S02]  /*4bb0*/  FFMA R0, R0, R7, R0 ;  /* 0x0000000700007223 */ /* 0x000fe40000000000 */
[----:B---3--:R-:W0:Y:S02]  /*4bc0*/  FCHK P0, R9, R3 ;  /* 0x0000000309007302 */ /* 0x008e240000000000 */
        /* <DEDUP_REMOVED lines=8> */
.L_x_105:
[----:B------:R-:W-:Y:S05]  /*4c50*/  BSYNC.RECONVERGENT B2 ;  /* 0x0000000000027941 */ /* 0x000fea0003800200 */
.L_x_104:
[----:B------:R0:W-:Y:S02]  /*4c60*/  STG.E desc[UR8][R4.64], R7 ;  /* 0x0000000704007986 */ /* 0x0001e4000c101908 */
.L_x_93:
[----:B------:R-:W0:Y:S01]  /*4c70*/  LDCU UR4, c[0x0][0x3b4] ;  /* 0x00007680ff0477ac */ /* 0x000e220008000800 */
[----:B------:R-:W-:Y:S01]  /*4c80*/  BSSY.RECONVERGENT B2, `(.L_x_106) ;  /* 0x000000f000027945 */ /* 0x000fe20003800200 */
[----:B01--4-:R-:W-:-:S04]  /*4c90*/  I2FP.F32.S32 R4, UR4 ;  /* 0x0000000400047c45 */ /* 0x013fc80008201400 */
[----:B---3--:R-:W0:Y:S08]  /*4ca0*/  MUFU.RCP R5, R4 ;  /* 0x0000000400057308 */ /* 0x008e300000001000 */
[----:B------:R-:W1:Y:S01]  /*4cb0*/  FCHK P0, R3, R4 ;  /* 0x0000000403007302 */ /* 0x000e620000000000 */
[----:B0-----:R-:W-:-:S04]  /*4cc0*/  FFMA R0, -R4, R5, 1 ;  /* 0x3f80000004007423 */ /* 0x001fc80000000105 */
[----:B------:R-:W-:-:S04]  /*4cd0*/  FFMA R0, R5, R0, R5 ;  /* 0x0000000005007223 */ /* 0x000fc80000000005 */
[----:B------:R-:W-:-:S04]  /*4ce0*/  FFMA R5, R0, R3, RZ ;  /* 0x0000000300057223 */ /* 0x000fc800000000ff */
[----:B------:R-:W-:-:S04]  /*4cf0*/  FFMA R6, -R4, R5, R3 ;  /* 0x0000000504067223 */ /* 0x000fc80000000103 */
[----:B------:R-:W-:Y:S01]  /*4d00*/  FFMA R7, R0, R6, R5 ;  /* 0x0000000600077223 */ /* 0x000fe20000000005 */
[----:B-1----:R-:W-:Y:S06]  /*4d10*/  @!P0 BRA `(.L_x_107) ;  /* 0x0000000000148947 */ /* 0x002fec0003800000 */
[----:B------:R-:W-:Y:S02]  /*4d20*/  MOV R0, R3 ;  /* 0x0000000300007202 */ /* 0x000fe40000000f00 */
[----:B------:R-:W-:Y:S02]  /*4d30*/  MOV R3, R4 ;  /* 0x0000000400037202 */ /* 0x000fe40000000f00 */
[----:B------:R-:W-:-:S07]  /*4d40*/  MOV R10, 0x4d60 ;  /* 0x00004d60000a7802 */ /* 0x000fce0000000f00 */
[----:B--2--5:R-:W-:Y:S05]  /*4d50*/  CALL.REL.NOINC `($__internal_0_$__cuda_sm3x_div_rn_noftz_f32_slowpath) ;  /* 0x0000000000187944 */ /* 0x024fea0003c00000 */
[----:B------:R-:W-:-:S07]  /*4d60*/  MOV R7, R15 ;  /* 0x0000000f00077202 */ /* 0x000fce0000000f00 */
.L_x_107:
[----:B------:R-:W-:Y:S05]  /*4d70*/  BSYNC.RECONVERGENT B2 ;  /* 0x0000000000027941 */ /* 0x000fea0003800200 */
.L_x_106:
[----:B------:R-:W0:Y:S02]  /*4d80*/  LDC.64 R4, c[0x0][0x3a0] ;  /* 0x0000e800ff047b82 */ /* 0x000e240000000a00 */
[----:B0-----:R-:W-:-:S05]  /*4d90*/  IMAD.WIDE R2, R2, 0x4, R4 ;  /* 0x0000000402027825 */ /* 0x001fca00078e0204 */
[----:B------:R-:W-:Y:S01]  /*4da0*/  STG.E desc[UR8][R2.64], R7 ;  /* 0x0000000702007986 */ /* 0x000fe2000c101908 */
[----:B------:R-:W-:Y:S05]  /*4db0*/  EXIT ;  /* 0x000000000000794d */ /* 0x000fea0003800000 */
        .weak           $__internal_0_$__cuda_sm3x_div_rn_noftz_f32_slowpath
        .type           $__internal_0_$__cuda_sm3x_div_rn_noftz_f32_slowpath,@function
        .size           $__internal_0_$__cuda_sm3x_div_rn_noftz_f32_slowpath,(.L_x_275 - $__internal_0_$__cuda_sm3x_div_rn_noftz_f32_slowpath)
$__internal_0_$__cuda_sm3x_div_rn_noftz_f32_slowpath:
[----:B------:R-:W-:Y:S01]  /*4dc0*/  SHF.R.U32.HI R8, RZ, 0x17, R3 ;  /* 0x00000017ff087819 */ /* 0x000fe20000011603 */
[----:B------:R-:W-:Y:S01]  /*4dd0*/  BSSY.RECONVERGENT B0, `(.L_x_108) ;  /* 0x0000063000007945 */ /* 0x000fe20003800200 */
[----:B------:R-:W-:Y:S02]  /*4de0*/  SHF.R.U32.HI R12, RZ, 0x17, R0 ;  /* 0x00000017ff0c7819 */ /* 0x000fe40000011600 */
[----:B------:R-:W-:Y:S02]  /*4df0*/  LOP3.LUT R8, R8, 0xff, RZ, 0xc0, !PT ;  /* 0x000000ff08087812 */ /* 0x000fe400078ec0ff */
[----:B------:R-:W-:Y:S02]  /*4e00*/  LOP3.LUT R12, R12, 0xff, RZ, 0xc0, !PT ;  /* 0x000000ff0c0c7812 */ /* 0x000fe400078ec0ff */
[----:B------:R-:W-:Y:S02]  /*4e10*/  IADD3 R17, PT, PT, R8, -0x1, RZ ;  /* 0xffffffff08117810 */ /* 0x000fe40007ffe0ff */
[----:B------:R-:W-:-:S02]  /*4e20*/  IADD3 R16, PT, PT, R12, -0x1, RZ ;  /* 0xffffffff0c107810 */ /* 0x000fc40007ffe0ff */
[----:B------:R-:W-:Y:S02]  /*4e30*/  ISETP.GT.U32.AND P0, PT, R17, 0xfd, PT ;  /* 0x000000fd1100780c */ /* 0x000fe40003f04070 */
[----:B------:R-:W-:Y:S02]  /*4e40*/  MOV R15, R3 ;  /* 0x00000003000f7202 */ /* 0x000fe40000000f00 */
[----:B------:R-:W-:-:S13]  /*4e50*/  ISETP.GT.U32.OR P0, PT, R16, 0xfd, P0 ;  /* 0x000000fd1000780c */ /* 0x000fda0000704470 */
[----:B------:R-:W-:Y:S01]  /*4e60*/  @!P0 MOV R11, RZ ;  /* 0x000000ff000b8202 */ /* 0x000fe20000000f00 */
[----:B------:R-:W-:Y:S06]  /*4e70*/  @!P0 BRA `(.L_x_109) ;  /* 0x00000000005c8947 */ /* 0x000fec0003800000 */
[----:B------:R-:W-:Y:S02]  /*4e80*/  FSETP.GTU.FTZ.AND P0, PT, |R0|, +INF , PT ;  /* 0x7f8000000000780b */ /* 0x000fe40003f1c200 */
[----:B------:R-:W-:-:S04]  /*4e90*/  FSETP.GTU.FTZ.AND P1, PT, |R3|, +INF , PT ;  /* 0x7f8000000300780b */ /* 0x000fc80003f3c200 */
[----:B------:R-:W-:-:S13]  /*4ea0*/  PLOP3.LUT P0, PT, P0, P1, PT, 0xf8, 0x8f ;  /* 0x00000000008f781c */ /* 0x000fda0000703f70 */
[----:B------:R-:W-:Y:S05]  /*4eb0*/  @P0 BRA `(.L_x_110) ;  /* 0x00000004004c0947 */ /* 0x000fea0003800000 */
[----:B------:R-:W-:-:S13]  /*4ec0*/  LOP3.LUT P0, RZ, R15, 0x7fffffff, R0, 0xc8, !PT ;  /* 0x7fffffff0fff7812 */ /* 0x000fda000780c800 */
[----:B------:R-:W-:Y:S05]  /*4ed0*/  @!P0 BRA `(.L_x_111) ;  /* 0x00000004003c8947 */ /* 0x000fea0003800000 */
[C---:B------:R-:W-:Y:S02]  /*4ee0*/  FSETP.NEU.FTZ.AND P3, PT, |R0|.reuse, +INF , PT ;  /* 0x7f8000000000780b */ /* 0x040fe40003f7d200 */
[----:B------:R-:W-:Y:S02]  /*4ef0*/  FSETP.NEU.FTZ.AND P1, PT, |R3|, +INF , PT ;  /* 0x7f8000000300780b */ /* 0x000fe40003f3d200 */
[----:B------:R-:W-:-:S11]  /*4f00*/  FSETP.NEU.FTZ.AND P0, PT, |R0|, +INF , PT ;  /* 0x7f8000000000780b */ /* 0x000fd60003f1d200 */
[----:B------:R-:W-:Y:S05]  /*4f10*/  @!P1 BRA !P3, `(.L_x_111) ;  /* 0x00000004002c9947 */ /* 0x000fea0005800000 */
[----:B------:R-:W-:-:S04]  /*4f20*/  LOP3.LUT P3, RZ, R0, 0x7fffffff, RZ, 0xc0, !PT ;  /* 0x7fffffff00ff7812 */ /* 0x000fc8000786c0ff */
[----:B------:R-:W-:-:S13]  /*4f30*/  PLOP3.LUT P1, PT, P1, P3, PT, 0x2f, 0xf2 ;  /* 0x0000000000f2781c */ /* 0x000fda0000f26577 */
[----:B------:R-:W-:Y:S05]  /*4f40*/  @P1 BRA `(.L_x_112) ;  /* 0x0000000400181947 */ /* 0x000fea0003800000 */
[----:B------:R-:W-:-:S04]  /*4f50*/  LOP3.LUT P1, RZ, R15, 0x7fffffff, RZ, 0xc0, !PT ;  /* 0x7fffffff0fff7812 */ /* 0x000fc8000782c0ff */
[----:B------:R-:W-:-:S13]  /*4f60*/  PLOP3.LUT P0, PT, P0, P1, PT, 0x2f, 0xf2 ;  /* 0x0000000000f2781c */ /* 0x000fda0000702577 */
[----:B------:R-:W-:Y:S05]  /*4f70*/  @P0 BRA `(.L_x_113) ;  /* 0x0000000400000947 */ /* 0x000fea0003800000 */
[----:B------:R-:W-:Y:S02]  /*4f80*/  ISETP.GE.AND P0, PT, R16, RZ, PT ;  /* 0x000000ff1000720c */ /* 0x000fe40003f06270 */
[----:B------:R-:W-:-:S11]  /*4f90*/  ISETP.GE.AND P1, PT, R17, RZ, PT ;  /* 0x000000ff1100720c */ /* 0x000fd60003f26270 */
[----:B------:R-:W-:Y:S01]  /*4fa0*/  @P0 MOV R11, RZ ;  /* 0x000000ff000b0202 */ /* 0x000fe20000000f00 */
[----:B------:R-:W-:Y:S01]  /*4fb0*/  @!P0 FFMA R0, R0, 1.84467440737095516160e+19, RZ ;  /* 0x5f80000000008823 */ /* 0x000fe200000000ff */
[----:B------:R-:W-:Y:S01]  /*4fc0*/  @!P0 MOV R11, 0xffffffc0 ;  /* 0xffffffc0000b8802 */ /* 0x000fe20000000f00 */
[----:B------:R-:W-:-:S03]  /*4fd0*/  @!P1 FFMA R15, R3, 1.84467440737095516160e+19, RZ ;  /* 0x5f800000030f9823 */ /* 0x000fc600000000ff */
[----:B------:R-:W-:-:S07]  /*4fe0*/  @!P1 IADD3 R11, PT, PT, R11, 0x40, RZ ;  /* 0x000000400b0b9810 */ /* 0x000fce0007ffe0ff */
.L_x_109:
[----:B------:R-:W-:Y:S01]  /*4ff0*/  LEA R16, R8, 0xc0800000, 0x17 ;  /* 0xc080000008107811 */ /* 0x000fe200078eb8ff */
[----:B------:R-:W-:Y:S01]  /*5000*/  BSSY.RECONVERGENT B1, `(.L_x_114) ;  /* 0x0000036000017945 */ /* 0x000fe20003800200 */
[----:B------:R-:W-:Y:S02]  /*5010*/  IADD3 R17, PT, PT, R12, -0x7f, RZ ;  /* 0xffffff810c117810 */ /* 0x000fe40007ffe0ff */
[----:B------:R-:W-:-:S03]  /*5020*/  IADD3 R16, PT, PT, -R16, R15, RZ ;  /* 0x0000000f10107210 */ /* 0x000fc60007ffe1ff */
[C---:B------:R-:W-:Y:S01]  /*5030*/  IMAD R0, R17.reuse, -0x800000, R0 ;  /* 0xff80000011007824 */ /* 0x040fe200078e0200 */
[----:B------:R0:W1:Y:S01]  /*5040*/  MUFU.RCP R18, R16 ;  /* 0x0000001000127308 */ /* 0x0000620000001000 */
[----:B------:R-:W-:Y:S01]  /*5050*/  FADD.FTZ R19, -R16, -RZ ;  /* 0x800000ff10137221 */ /* 0x000fe20000010100 */
[----:B0-----:R-:W-:-:S04]  /*5060*/  IADD3 R16, PT, PT, R17, 0x7f, -R8 ;  /* 0x0000007f11107810 */ /* 0x001fc80007ffe808 */
[----:B------:R-:W-:Y:S01]  /*5070*/  IADD3 R11, PT, PT, R16, R11, RZ ;  /* 0x0000000b100b7210 */ /* 0x000fe20007ffe0ff */
[----:B-1----:R-:W-:-:S04]  /*5080*/  FFMA R15, R18, R19, 1 ;  /* 0x3f800000120f7423 */ /* 0x002fc80000000013 */
[----:B------:R-:W-:-:S04]  /*5090*/  FFMA R15, R18, R15, R18 ;  /* 0x0000000f120f7223 */ /* 0x000fc80000000012 */
[----:B------:R-:W-:-:S04]  /*50a0*/  FFMA R12, R0, R15, RZ ;  /* 0x0000000f000c7223 */ /* 0x000fc800000000ff */
[----:B------:R-:W-:-:S04]  /*50b0*/  FFMA R18, R19, R12, R0 ;  /* 0x0000000c13127223 */ /* 0x000fc80000000000 */
[----:B------:R-:W-:-:S04]  /*50c0*/  FFMA R12, R15, R18, R12 ;  /* 0x000000120f0c7223 */ /* 0x000fc8000000000c */
[----:B------:R-:W-:-:S04]  /*50d0*/  FFMA R19, R19, R12, R0 ;  /* 0x0000000c13137223 */ /* 0x000fc80000000000 */
[----:B------:R-:W-:-:S05]  /*50e0*/  FFMA R0, R15, R19, R12 ;  /* 0x000000130f007223 */ /* 0x000fca000000000c */
[----:B------:R-:W-:-:S04]  /*50f0*/  SHF.R.U32.HI R8, RZ, 0x17, R0 ;  /* 0x00000017ff087819 */ /* 0x000fc80000011600 */
[----:B------:R-:W-:-:S04]  /*5100*/  LOP3.LUT R8, R8, 0xff, RZ, 0xc0, !PT ;  /* 0x000000ff08087812 */ /* 0x000fc800078ec0ff */
[----:B------:R-:W-:-:S04]  /*5110*/  IADD3 R8, PT, PT, R8, R11, RZ ;  /* 0x0000000b08087210 */ /* 0x000fc80007ffe0ff */
[----:B------:R-:W-:-:S04]  /*5120*/  IADD3 R16, PT, PT, R8, -0x1, RZ ;  /* 0xffffffff08107810 */ /* 0x000fc80007ffe0ff */
[----:B------:R-:W-:-:S13]  /*5130*/  ISETP.GE.U32.AND P0, PT, R16, 0xfe, PT ;  /* 0x000000fe1000780c */ /* 0x000fda0003f06070 */
[----:B------:R-:W-:Y:S05]  /*5140*/  @!P0 BRA `(.L_x_115) ;  /* 0x0000000000808947 */ /* 0x000fea0003800000 */
[----:B------:R-:W-:-:S13]  /*5150*/  ISETP.GT.AND P0, PT, R8, 0xfe, PT ;  /* 0x000000fe0800780c */ /* 0x000fda0003f04270 */
[----:B------:R-:W-:Y:S05]  /*5160*/  @P0 BRA `(.L_x_116) ;  /* 0x00000000006c0947 */ /* 0x000fea0003800000 */
[----:B------:R-:W-:-:S13]  /*5170*/  ISETP.GE.AND P0, PT, R8, 0x1, PT ;  /* 0x000000010800780c */ /* 0x000fda0003f06270 */
[----:B------:R-:W-:Y:S05]  /*5180*/  @P0 BRA `(.L_x_117) ;  /* 0x0000000000740947 */ /* 0x000fea0003800000 */
[----:B------:R-:W-:Y:S02]  /*5190*/  ISETP.GE.AND P0, PT, R8, -0x18, PT ;  /* 0xffffffe80800780c */ /* 0x000fe40003f06270 */
[----:B------:R-:W-:-:S11]  /*51a0*/  LOP3.LUT R0, R0, 0x80000000, RZ, 0xc0, !PT ;  /* 0x8000000000007812 */ /* 0x000fd600078ec0ff */
[----:B------:R-:W-:Y:S05]  /*51b0*/  @!P0 BRA `(.L_x_117) ;  /* 0x0000000000688947 */ /* 0x000fea0003800000 */
[-CC-:B------:R-:W-:Y:S01]  /*51c0*/  FFMA.RZ R11, R15, R19.reuse, R12.reuse ;  /* 0x000000130f0b7223 */ /* 0x180fe2000000c00c */
[C---:B------:R-:W-:Y:S02]  /*51d0*/  ISETP.NE.AND P3, PT, R8.reuse, RZ, PT ;  /* 0x000000ff0800720c */ /* 0x040fe40003f65270 */
[C---:B------:R-:W-:Y:S02]  /*51e0*/  ISETP.NE.AND P1, PT, R8.reuse, RZ, PT ;  /* 0x000000ff0800720c */ /* 0x040fe40003f25270 */
[----:B------:R-:W-:Y:S01]  /*51f0*/  LOP3.LUT R16, R11, 0x7fffff, RZ, 0xc0, !PT ;  /* 0x007fffff0b107812 */ /* 0x000fe200078ec0ff */
[CCC-:B------:R-:W-:Y:S01]  /*5200*/  FFMA.RP R11, R15.reuse, R19.reuse, R12.reuse ;  /* 0x000000130f0b7223 */ /* 0x1c0fe2000000800c */
[----:B------:R-:W-:Y:S01]  /*5210*/  FFMA.RM R12, R15, R19, R12 ;  /* 0x000000130f0c7223 */ /* 0x000fe2000000400c */
[----:B------:R-:W-:Y:S02]  /*5220*/  IADD3 R15, PT, PT, R8, 0x20, RZ ;  /* 0x00000020080f7810 */ /* 0x000fe40007ffe0ff */
[----:B------:R-:W-:-:S02]  /*5230*/  LOP3.LUT R16, R16, 0x800000, RZ, 0xfc, !PT ;  /* 0x0080000010107812 */ /* 0x000fc400078efcff */
[----:B------:R-:W-:Y:S02]  /*5240*/  IADD3 R8, PT, PT, -R8, RZ, RZ ;  /* 0x000000ff08087210 */ /* 0x000fe40007ffe1ff */
[----:B------:R-:W-:Y:S02]  /*5250*/  SHF.L.U32 R15, R16, R15, RZ ;  /* 0x0000000f100f7219 */ /* 0x000fe400000006ff */
[----:B------:R-:W-:Y:S02]  /*5260*/  FSETP.NEU.FTZ.AND P0, PT, R11, R12, PT ;  /* 0x0000000c0b00720b */ /* 0x000fe40003f1d000 */
[----:B------:R-:W-:Y:S02]  /*5270*/  SEL R11, R8, RZ, P3 ;  /* 0x000000ff080b7207 */ /* 0x000fe40001800000 */
[----:B------:R-:W-:Y:S02]  /*5280*/  ISETP.NE.AND P1, PT, R15, RZ, P1 ;  /* 0x000000ff0f00720c */ /* 0x000fe40000f25270 */
[----:B------:R-:W-:-:S02]  /*5290*/  SHF.R.U32.HI R11, RZ, R11, R16 ;  /* 0x0000000bff0b7219 */ /* 0x000fc40000011610 */
[----:B------:R-:W-:Y:S02]  /*52a0*/  PLOP3.LUT P0, PT, P0, P1, PT, 0xf8, 0x8f ;  /* 0x00000000008f781c */ /* 0x000fe40000703f70 */
[----:B------:R-:W-:Y:S02]  /*52b0*/  SHF.R.U32.HI R15, RZ, 0x1, R11 ;  /* 0x00000001ff0f7819 */ /* 0x000fe4000001160b */
[----:B------:R-:W-:-:S04]  /*52c0*/  SEL R8, RZ, 0x1, !P0 ;  /* 0x00000001ff087807 */ /* 0x000fc80004000000 */
[----:B------:R-:W-:-:S04]  /*52d0*/  LOP3.LUT R8, R8, 0x1, R15, 0xf8, !PT ;  /* 0x0000000108087812 */ /* 0x000fc800078ef80f */
[----:B------:R-:W-:-:S04]  /*52e0*/  LOP3.LUT R8, R8, R11, RZ, 0xc0, !PT ;  /* 0x0000000b08087212 */ /* 0x000fc800078ec0ff */
[----:B------:R-:W-:-:S04]  /*52f0*/  IADD3 R15, PT, PT, R15, R8, RZ ;  /* 0x000000080f0f7210 */ /* 0x000fc80007ffe0ff */
[----:B------:R-:W-:Y:S01]  /*5300*/  LOP3.LUT R0, R15, R0, RZ, 0xfc, !PT ;  /* 0x000000000f007212 */ /* 0x000fe200078efcff */
[----:B------:R-:W-:Y:S06]  /*5310*/  BRA `(.L_x_117) ;  /* 0x0000000000107947 */ /* 0x000fec0003800000 */
.L_x_116:
[----:B------:R-:W-:-:S04]  /*5320*/  LOP3.LUT R0, R0, 0x80000000, RZ, 0xc0, !PT ;  /* 0x8000000000007812 */ /* 0x000fc800078ec0ff */
[----:B------:R-:W-:Y:S01]  /*5330*/  LOP3.LUT R0, R0, 0x7f800000, RZ, 0xfc, !PT ;  /* 0x7f80000000007812 */ /* 0x000fe200078efcff */
[----:B------:R-:W-:Y:S06]  /*5340*/  BRA `(.L_x_117) ;  /* 0x0000000000047947 */ /* 0x000fec0003800000 */
.L_x_115:
[----:B------:R-:W-:-:S07]  /*5350*/  LEA R0, R11, R0, 0x17 ;  /* 0x000000000b007211 */ /* 0x000fce00078eb8ff */
.L_x_117:
[----:B------:R-:W-:Y:S05]  /*5360*/  BSYNC.RECONVERGENT B1 ;  /* 0x0000000000017941 */ /* 0x000fea0003800200 */
.L_x_114:
[----:B------:R-:W-:Y:S05]  /*5370*/  BRA `(.L_x_118) ;  /* 0x0000000000207947 */ /* 0x000fea0003800000 */
.L_x_113:
[----:B------:R-:W-:-:S04]  /*5380*/  LOP3.LUT R0, R15, 0x80000000, R0, 0x48, !PT ;  /* 0x800000000f007812 */ /* 0x000fc800078e4800 */
[----:B------:R-:W-:Y:S01]  /*5390*/  LOP3.LUT R0, R0, 0x7f800000, RZ, 0xfc, !PT ;  /* 0x7f80000000007812 */ /* 0x000fe200078efcff */
[----:B------:R-:W-:Y:S06]  /*53a0*/  BRA `(.L_x_118) ;  /* 0x0000000000147947 */ /* 0x000fec0003800000 */
.L_x_112:
[----:B------:R-:W-:Y:S01]  /*53b0*/  LOP3.LUT R0, R15, 0x80000000, R0, 0x48, !PT ;  /* 0x800000000f007812 */ /* 0x000fe200078e4800 */
[----:B------:R-:W-:Y:S06]  /*53c0*/  BRA `(.L_x_118) ;  /* 0x00000000000c7947 */ /* 0x000fec0003800000 */
.L_x_111:
[----:B------:R-:W0:Y:S01]  /*53d0*/  MUFU.RSQ R0, -QNAN ;  /* 0xffc0000000007908 */ /* 0x000e220000001400 */
[----:B------:R-:W-:Y:S05]  /*53e0*/  BRA `(.L_x_118) ;  /* 0x0000000000047947 */ /* 0x000fea0003800000 */
.L_x_110:
[----:B------:R-:W-:-:S07]  /*53f0*/  FADD.FTZ R0, R0, R3 ;  /* 0x0000000300007221 */ /* 0x000fce0000010000 */
.L_x_118:
[----:B------:R-:W-:Y:S05]  /*5400*/  BSYNC.RECONVERGENT B0 ;  /* 0x0000000000007941 */ /* 0x000fea0003800200 */
.L_x_108:
[----:B------:R-:W-:Y:S01]  /*5410*/  HFMA2 R11, -RZ, RZ, 0, 0 ;  /* 0x00000000ff0b7431 */ /* 0x000fe200000001ff */
[----:B0-----:R-:W-:-:S03]  /*5420*/  MOV R15, R0 ;  /* 0x00000000000f7202 */ /* 0x001fc60000000f00 */
[----:B------:R-:W-:Y:S05]  /*5430*/  RET.REL.NODEC R10 `(_Z5mStepPKfS0_PfS1_S1_iiii) ;  /* 0xffffffa80af07950 */ /* 0x000fea0003c3ffff */
.L_x_119:
[----:B------:R-:W-:-:S00]  /*5440*/  BRA `(.L_x_119) ;  /* 0xfffffffc00fc7947 */ /* 0x000fc0000383ffff */
[----:B------:R-:W-:-:S00]  /*5450*/  NOP ;  /* 0x0000000000007918 */ /* 0x000fc00000000000 */
        /* <DEDUP_REMOVED lines=10> */
.L_x_275:


//--------------------- .text._Z25normalizeResponsibilitiesPfii --------------------------
	.section	.text._Z25normalizeResponsibilitiesPfii,"ax",@progbits
	.align	128
        .global         _Z25normalizeResponsibilitiesPfii
        .type           _Z25normalizeResponsibilitiesPfii,@function
        .size           _Z25normalizeResponsibilitiesPfii,(.L_x_276 - _Z25normalizeResponsibilitiesPfii)
        .other          _Z25normalizeResponsibilitiesPfii,@"STO_CUDA_ENTRY STV_DEFAULT"
_Z25normalizeResponsibilitiesPfii:
.text._Z25normalizeResponsibilitiesPfii:
[----:B------:R-:W-:Y:S01]  /*0000*/  LDC R1, c[0x0][0x37c] ;  /* 0x0000df00ff017b82 */ /* 0x000fe20000000800 */
[----:B------:R-:W0:Y:S07]  /*0010*/  S2R R3, SR_TID.X ;  /* 0x0000000000037919 */ /* 0x000e2e0000002100 */
[----:B------:R-:W0:Y:S01]  /*0020*/  S2UR UR4, SR_CTAID.X ;  /* 0x00000000000479c3 */ /* 0x000e220000002500 */
[----:B------:R-:W1:Y:S07]  /*0030*/  LDCU UR5, c[0x0][0x38c] ;  /* 0x00007180ff0577ac */ /* 0x000e6e0008000800 */
[----:B------:R-:W0:Y:S02]  /*0040*/  LDC R2, c[0x0][0x360] ;  /* 0x0000d800ff027b82 */ /* 0x000e240000000800 */
[----:B0-----:R-:W-:-:S05]  /*0050*/  IMAD R2, R2, UR4, R3 ;  /* 0x0000000402027c24 */ /* 0x001fca000f8e0203 */
[----:B-1----:R-:W-:-:S13]  /*0060*/  ISETP.GE.AND P0, PT, R2, UR5, PT ;  /* 0x0000000502007c0c */ /* 0x002fda000bf06270 */
[----:B------:R-:W-:Y:S05]  /*0070*/  @P0 EXIT ;  /* 0x000000000000094d */ /* 0x000fea0003800000 */
[----:B------:R-:W0:Y:S01]  /*0080*/  LDCU UR5, c[0x0][0x388] ;  /* 0x00007100ff0577ac */ /* 0x000e220008000800 */
[----:B------:R-:W-:Y:S01]  /*0090*/  HFMA2 R3, -RZ, RZ, 0, 0 ;  /* 0x00000000ff037431 */ /* 0x000fe200000001ff */
[----:B------:R-:W1:Y:S01]  /*00a0*/  LDCU.64 UR10, c[0x0][0x358] ;  /* 0x00006b00ff0a77ac */ /* 0x000e620008000a00 */
[----:B0-----:R-:W-:-:S09]  /*00b0*/  UISETP.GE.AND UP0, UPT, UR5, 0x1, UPT ;  /* 0x000000010500788c */ /* 0x001fd2000bf06270 */
[----:B-1----:R-:W-:Y:S05]  /*00c0*/  BRA.U !UP0, `(.L_x_120) ;  /* 0x0000000508ac7547 */ /* 0x002fea000b800000 */
[----:B------:R-:W-:Y:S02]  /*00d0*/  UISETP.GE.U32.AND UP1, UPT, UR5, 0x10, UPT ;  /* 0x000000100500788c */ /* 0x000fe4000bf26070 */
[----:B------:R-:W-:Y:S01]  /*00e0*/  IMAD R0, R2, UR5, RZ ;  /* 0x0000000502007c24 */ /* 0x000fe2000f8e02ff */
[----:B------:R-:W-:Y:S01]  /*00f0*/  ULOP3.LUT UR8, UR5, 0xf, URZ, 0xc0, !UPT ;  /* 0x0000000f05087892 */ /* 0x000fe2000f8ec0ff */
[----:B------:R-:W-:Y:S01]  /*0100*/  MOV R3, RZ ;  /* 0x000000ff00037202 */ /* 0x000fe20000000f00 */
[----:B------:R-:W-:Y:S02]  /*0110*/  UMOV UR4, URZ ;  /* 0x000000ff00047c82 */ /* 0x000fe40008000000 */
[----:B------:R-:W-:Y:S02]  /*0120*/  UISETP.NE.AND UP0, UPT, UR8, URZ, UPT ;  /* 0x000000ff0800728c */ /* 0x000fe4000bf05270 */
[----:B------:R-:W-:Y:S09]  /*0130*/  BRA.U !UP1, `(.L_x_121) ;  /* 0x0000000109b87547 */ /* 0x000ff2000b800000 */
[----:B------:R-:W0:Y:S01]  /*0140*/  LDCU.64 UR6, c[0x0][0x380] ;  /* 0x00007000ff0677ac */ /* 0x000e220008000a00 */
[----:B------:R-:W-:Y:S02]  /*0150*/  MOV R3, RZ ;  /* 0x000000ff00037202 */ /* 0x000fe40000000f00 */
[----:B------:R-:W-:Y:S01]  /*0160*/  MOV R6, R0 ;  /* 0x0000000000067202 */ /* 0x000fe20000000f00 */
[----:B------:R-:W-:-:S04]  /*0170*/  ULOP3.LUT UR4, UR5, 0x7ffffff0, URZ, 0xc0, !UPT ;  /* 0x7ffffff005047892 */ /* 0x000fc8000f8ec0ff */
[----:B------:R-:W-:Y:S02]  /*0180*/  UIADD3 UR9, UPT, UPT, -UR4, URZ, URZ ;  /* 0x000000ff04097290 */ /* 0x000fe4000fffe1ff */
[----:B0-----:R-:W-:-:S04]  /*0190*/  UIADD3 UR5, UP1, UPT, UR6, 0x20, URZ ;  /* 0x0000002006057890 */ /* 0x001fc8000ff3e0ff */
[----:B------:R-:W-:-:S12]  /*01a0*/  UIADD3.X UR6, UPT, UPT, URZ, UR7, URZ, UP1, !UPT ;  /* 0x00000007ff067290 */ /* 0x000fd80008ffe4ff */
.L_x_122:
[----:B------:R-:W-:Y:S02]  /*01b0*/  MOV R4, UR5 ;  /* 0x0000000500047c02 */ /* 0x000fe40008000f00 */
[----:B------:R-:W-:-:S03]  /*01c0*/  MOV R5, UR6 ;  /* 0x0000000600057c02 */ /* 0x000fc60008000f00 */
[----:B------:R-:W-:-:S05]  /*01d0*/  IMAD.WIDE R4, R6, 0x4, R4 ;  /* 0x0000000406047825 */ /* 0x000fca00078e0204 */
[----:B------:R-:W2:Y:S04]  /*01e0*/  LDG.E R16, desc[UR10][R4.64+-0x20] ;  /* 0xffffe00a04107981 */ /* 0x000ea8000c1e1900 */
[----:B------:R-:W3:Y:S04]  /*01f0*/  LDG.E R15, desc[UR10][R4.64+-0x1c] ;  /* 0xffffe40a040f7981 */ /* 0x000ee8000c1e1900 */
[----:B------:R-:W4:Y:S04]  /*0200*/  LDG.E R18, desc[UR10][R4.64+-0x18] ;  /* 0xffffe80a04127981 */ /* 0x000f28000c1e1900 */
[----:B------:R-:W5:Y:S04]  /*0210*/  LDG.E R20, desc[UR10][R4.64+-0x14] ;  /* 0xffffec0a04147981 */ /* 0x000f68000c1e1900 */
        /* <DEDUP_REMOVED lines=11> */
[----:B------:R-:W5:Y:S01]  /*02d0*/  LDG.E R14, desc[UR10][R4.64+0x1c] ;  /* 0x00001c0a040e7981 */ /* 0x000f62000c1e1900 */
[----:B------:R-:W-:Y:S01]  /*02e0*/  UIADD3 UR9, UPT, UPT, UR9, 0x10, URZ ;  /* 0x0000001009097890 */ /* 0x000fe2000fffe0ff */
[----:B------:R-:W-:-:S03]  /*02f0*/  IADD3 R6, PT, PT, R6, 0x10, RZ ;  /* 0x0000001006067810 */ /* 0x000fc60007ffe0ff */
[----:B------:R-:W-:Y:S01]  /*0300*/  UISETP.NE.AND UP1, UPT, UR9, URZ, UPT ;  /* 0x000000ff0900728c */ /* 0x000fe2000bf25270 */
[----:B--2---:R-:W-:-:S04]  /*0310*/  FADD R16, R16, R3 ;  /* 0x0000000310107221 */ /* 0x004fc80000000000 */
[----:B---3--:R-:W-:-:S04]  /*0320*/  FADD R15, R16, R15 ;  /* 0x0000000f100f7221 */ /* 0x008fc80000000000 */
[----:B----4-:R-:W-:-:S04]  /*0330*/  FADD R15, R15, R18 ;  /* 0x000000120f0f7221 */ /* 0x010fc80000000000 */
        /* <DEDUP_REMOVED lines=12> */
[----:B------:R-:W-:Y:S01]  /*0400*/  FADD R3, R7, R14 ;  /* 0x0000000e07037221 */ /* 0x000fe20000000000 */
[----:B------:R-:W-:Y:S06]  /*0410*/  BRA.U UP1, `(.L_x_122) ;  /* 0xfffffffd01647547 */ /* 0x000fec000b83ffff */
.L_x_121:
[----:B------:R-:W-:Y:S05]  /*0420*/  BRA.U !UP0, `(.L_x_120) ;  /* 0x0000000108d47547 */ /* 0x000fea000b800000 */
[----:B------:R-:W0:Y:S01]  /*0430*/  LDCU UR5, c[0x0][0x388] ;  /* 0x00007100ff0577ac */ /* 0x000e220008000800 */
[----:B------:R-:W-:Y:S02]  /*0440*/  UISETP.GE.U32.AND UP0, UPT, UR8, 0x8, UPT ;  /* 0x000000080800788c */ /* 0x000fe4000bf06070 */
[----:B0-----:R-:W-:-:S04]  /*0450*/  ULOP3.LUT UR6, UR5, 0x7, URZ, 0xc0, !UPT ;  /* 0x0000000705067892 */ /* 0x001fc8000f8ec0ff */
[----:B------:R-:W-:-:S03]  /*0460*/  UISETP.NE.AND UP1, UPT, UR6, URZ, UPT ;  /* 0x000000ff0600728c */ /* 0x000fc6000bf25270 */
[----:B------:R-:W-:Y:S08]  /*0470*/  BRA.U !UP0, `(.L_x_123) ;  /* 0x0000000108507547 */ /* 0x000ff0000b800000 */
[----:B------:R-:W0:Y:S01]  /*0480*/  LDC.64 R4, c[0x0][0x380] ;  /* 0x0000e000ff047b82 */ /* 0x000e220000000a00 */
[----:B------:R-:W-:-:S05]  /*0490*/  IADD3 R7, PT, PT, R0, UR4, RZ ;  /* 0x0000000400077c10 */ /* 0x000fca000fffe0ff */
[----:B0-----:R-:W-:-:S05]  /*04a0*/  IMAD.WIDE R4, R7, 0x4, R4 ;  /* 0x0000000407047825 */ /* 0x001fca00078e0204 */
[----:B------:R-:W2:Y:S04]  /*04b0*/  LDG.E R6, desc[UR10][R4.64] ;  /* 0x0000000a04067981 */ /* 0x000ea8000c1e1900 */
[----:B------:R-:W3:Y:S04]  /*04c0*/  LDG.E R7, desc[UR10][R4.64+0x4] ;  /* 0x0000040a04077981 */ /* 0x000ee8000c1e1900 */
[----:B------:R-:W4:Y:S04]  /*04d0*/  LDG.E R9, desc[UR10][R4.64+0x8] ;  /* 0x0000080a04097981 */ /* 0x000f28000c1e1900 */
[----:B------:R-:W5:Y:S04]  /*04e0*/  LDG.E R11, desc[UR10][R4.64+0xc] ;  /* 0x00000c0a040b7981 */ /* 0x000f68000c1e1900 */
[----:B------:R-:W5:Y:S04]  /*04f0*/  LDG.E R13, desc[UR10][R4.64+0x10] ;  /* 0x0000100a040d7981 */ /* 0x000f68000c1e1900 */
[----:B------:R-:W5:Y:S04]  /*0500*/  LDG.E R15, desc[UR10][R4.64+0x14] ;  /* 0x0000140a040f7981 */ /* 0x000f68000c1e1900 */
        /* <DEDUP_REMOVED lines=11> */
.L_x_123:
[----:B------:R-:W-:Y:S05]  /*05c0*/  BRA.U !UP1, `(.L_x_120) ;  /* 0x00000001096c7547 */ /* 0x000fea000b800000 */
[----:B------:R-:W-:Y:S02]  /*05d0*/  UISETP.GE.U32.AND UP0, UPT, UR6, 0x4, UPT ;  /* 0x000000040600788c */ /* 0x000fe4000bf06070 */
[----:B------:R-:W-:-:S04]  /*05e0*/  ULOP3.LUT UR5, UR5, 0x3, URZ, 0xc0, !UPT ;  /* 0x0000000305057892 */ /* 0x000fc8000f8ec0ff */
        /* <DEDUP_REMOVED lines=8> */
[----:B------:R-:W5:Y:S01]  /*0670*/  LDG.E R11, desc[UR10][R4.64+0xc] ;  /* 0x00000c0a040b7981 */ /* 0x000f62000c1e1900 */
[----:B------:R-:W-:Y:S01]  /*0680*/  UIADD3 UR4, UPT, UPT, UR4, 0x4, URZ ;  /* 0x0000000404047890 */ /* 0x000fe2000fffe0ff */
[----:B--2---:R-:W-:-:S04]  /*0690*/  FADD R6, R3, R6 ;  /* 0x0000000603067221 */ /* 0x004fc80000000000 */
[----:B---3--:R-:W-:-:S04]  /*06a0*/  FADD R6, R6, R7 ;  /* 0x0000000706067221 */ /* 0x008fc80000000000 */
[----:B----4-:R-:W-:-:S04]  /*06b0*/  FADD R6, R6, R9 ;  /* 0x0000000906067221 */ /* 0x010fc80000000000 */
[----:B-----5:R-:W-:-:S07]  /*06c0*/  FADD R3, R6, R11 ;  /* 0x0000000b06037221 */ /* 0x020fce0000000000 */
.L_x_124:
[----:B------:R-:W-:Y:S05]  /*06d0*/  BRA.U !UP1, `(.L_x_120) ;  /* 0x0000000109287547 */ /* 0x000fea000b800000 */
[----:B------:R-:W0:Y:S01]  /*06e0*/  LDC.64 R6, c[0x0][0x380] ;  /* 0x0000e000ff067b82 */ /* 0x000e220000000a00 */
[----:B------:R-:W-:Y:S01]  /*06f0*/  IADD3 R9, PT, PT, R0, UR4, RZ ;  /* 0x0000000400097c10 */ /* 0x000fe2000fffe0ff */
[----:B------:R-:W-:-:S12]  /*0700*/  UIADD3 UR5, UPT, UPT, -UR5, URZ, URZ ;  /* 0x000000ff05057290 */ /* 0x000fd8000fffe1ff */
.L_x_125:
[----:B0-----:R-:W-:-:S06]  /*0710*/  IMAD.WIDE R4, R9, 0x4, R6 ;  /* 0x0000000409047825 */ /* 0x001fcc00078e0206 */
[----:B------:R-:W2:Y:S01]  /*0720*/  LDG.E R4, desc[UR10][R4.64] ;  /* 0x0000000a04047981 */ /* 0x000ea2000c1e1900 */
[----:B------:R-:W-:Y:S01]  /*0730*/  UIADD3 UR5, UPT, UPT, UR5, 0x1, URZ ;  /* 0x0000000105057890 */ /* 0x000fe2000fffe0ff */
[----:B------:R-:W-:-:S03]  /*0740*/  IADD3 R9, PT, PT, R9, 0x1, RZ ;  /* 0x0000000109097810 */ /* 0x000fc60007ffe0ff */
[----:B------:R-:W-:Y:S01]  /*0750*/  UISETP.NE.AND UP0, UPT, UR5, URZ, UPT ;  /* 0x000000ff0500728c */ /* 0x000fe2000bf05270 */
[----:B--2---:R-:W-:-:S08]  /*0760*/  FADD R3, R4, R3 ;  /* 0x0000000304037221 */ /* 0x004fd00000000000 */
[----:B------:R-:W-:Y:S05]  /*0770*/  BRA.U UP0, `(.L_x_125) ;  /* 0xfffffffd00e47547 */ /* 0x000fea000b83ffff */
.L_x_120:
[----:B------:R-:W0:Y:S02]  /*0780*/  LDC R5, c[0x0][0x388] ;  /* 0x0000e200ff057b82 */ /* 0x000e240000000800 */
[----:B0-----:R-:W-:-:S13]  /*0790*/  ISETP.GE.AND P0, PT, R5, 0x1, PT ;  /* 0x000000010500780c */ /* 0x001fda0003f06270 */
[----:B------:R-:W-:Y:S05]  /*07a0*/  @!P0 EXIT ;  /* 0x000000000000894d */ /* 0x000fea0003800000 */
[C---:B------:R-:W-:Y:S01]  /*07b0*/  ISETP.GE.U32.AND P0, PT, R5.reuse, 0x10, PT ;  /* 0x000000100500780c */ /* 0x040fe20003f06070 */
[----:B------:R-:W-:Y:S02]  /*07c0*/  HFMA2 R7, -RZ, RZ, 0, 0 ;  /* 0x00000000ff077431 */ /* 0x000fe400000001ff */
[----:B------:R-:W-:Y:S01]  /*07d0*/  IMAD R2, R2, R5, RZ ;  /* 0x0000000502027224 */ /* 0x000fe200078e02ff */
[----:B------:R-:W-:-:S09]  /*07e0*/  LOP3.LUT R11, R5, 0xf, RZ, 0xc0, !PT ;  /* 0x0000000f050b7812 */ /* 0x000fd200078ec0ff */
[----:B------:R-:W-:Y:S05]  /*07f0*/  @!P0 BRA `(.L_x_126) ;  /* 0x0000001000108947 */ /* 0x000fea0003800000 */
[----:B------:R-:W0:Y:S01]  /*0800*/  LDCU.64 UR4, c[0x0][0x380] ;  /* 0x00007000ff0477ac */ /* 0x000e220008000a00 */
[----:B------:R-:W-:Y:S02]  /*0810*/  LOP3.LUT R7, R5, 0x7ffffff0, RZ, 0xc0, !PT ;  /* 0x7ffffff005077812 */ /* 0x000fe400078ec0ff */
[----:B------:R-:W-:Y:S02]  /*0820*/  MOV R6, R2 ;  /* 0x0000000200067202 */ /* 0x000fe40000000f00 */
[----:B------:R-:W-:Y:S01]  /*0830*/  IADD3 R8, PT, PT, -R7, RZ, RZ ;  /* 0x000000ff07087210 */ /* 0x000fe20007ffe1ff */
[----:B0-----:R-:W-:-:S04]  /*0840*/  UIADD3 UR4, UP0, UPT, UR4, 0x20, URZ ;  /* 0x0000002004047890 */ /* 0x001fc8000ff1e0ff */
[----:B------:R-:W-:-:S12]  /*0850*/  UIADD3.X UR5, UPT, UPT, URZ, UR5, URZ, UP0, !UPT ;  /* 0x00000005ff057290 */ /* 0x000fd800087fe4ff */
.L_x_159:
[----:B0-----:R-:W-:Y:S02]  /*0860*/  MOV R4, UR4 ;  /* 0x0000000400047c02 */ /* 0x001fe40008000f00 */
[----:B------:R-:W-:-:S03]  /*0870*/  MOV R5, UR5 ;  /* 0x0000000500057c02 */ /* 0x000fc60008000f00 */
[----:B------:R-:W-:-:S05]  /*0880*/  IMAD.WIDE R4, R6, 0x4, R4 ;  /* 0x0000000406047825 */ /* 0x000fca00078e0204 */
[----:B------:R-:W2:Y:S01]  /*0890*/  LDG.E R0, desc[UR10][R4.64+-0x20] ;  /* 0xffffe00a04007981 */ /* 0x000ea2000c1e1900 */
[----:B------:R-:W0:Y:S01]  /*08a0*/  MUFU.RCP R10, R3 ;  /* 0x00000003000a7308 */ /* 0x000e220000001000 */
[----:B------:R-:W-:Y:S01]  /*08b0*/  IADD3 R8, PT, PT, R8, 0x10, RZ ;  /* 0x0000001008087810 */ /* 0x000fe20007ffe0ff */
[----:B------:R-:W-:Y:S03]  /*08c0*/  BSSY.RECONVERGENT B2, `(.L_x_127) ;  /* 0x000000b000027945 */ /* 0x000fe60003800200 */
[----:B------:R-:W-:Y:S01]  /*08d0*/  ISETP.NE.AND P2, PT, R8, RZ, PT ;  /* 0x000000ff0800720c */ /* 0x000fe20003f45270 */
[----:B0-----:R-:W-:-:S04]  /*08e0*/  FFMA R9, R10, -R3, 1 ;  /* 0x3f8000000a097423 */ /* 0x001fc80000000803 */
[----:B------:R-:W-:Y:S01]  /*08f0*/  FFMA R9, R10, R9, R10 ;  /* 0x000000090a097223 */ /* 0x000fe2000000000a */
[----:B--2---:R-:W0:Y:S03]  /*0900*/  FCHK P0, R0, R3 ;  /* 0x0000000300007302 */ /* 0x004e260000000000 */
[----:B------:R-:W-:-:S04]  /*0910*/  FFMA R10, R0, R9, RZ ;  /* 0x00000009000a7223 */ /* 0x000fc800000000ff */
[----:B------:R-:W-:-:S04]  /*0920*/  FFMA R12, R10, -R3, R0 ;  /* 0x800000030a0c7223 */ /* 0x000fc80000000000 */
[----:B------:R-:W-:Y:S01]  /*0930*/  FFMA R9, R9, R12, R10 ;  /* 0x0000000c09097223 */ /* 0x000fe2000000000a */
[----:B0-----:R-:W-:Y:S06]  /*0940*/  @!P0 BRA `(.L_x_128) ;  /* 0x0000000000088947 */ /* 0x001fec0003800000 */
[----:B------:R-:W-:-:S07]  /*0950*/  MOV R12, 0x970 ;  /* 0x00000970000c7802 */ /* 0x000fce0000000f00 */
[----:B------:R-:W-:Y:S05]  /*0960*/  CALL.REL.NOINC `($__internal_1_$__cuda_sm3x_div_rn_noftz_f32_slowpath) ;  /* 0x0000001c00547944 */ /* 0x000fea0003c00000 */
.L_x_128:
[----:B------:R-:W-:Y:S05]  /*0970*/  BSYNC.RECONVERGENT B2 ;  /* 0x0000000000027941 */ /* 0x000fea0003800200 */
.L_x_127:
        /* <DEDUP_REMOVED lines=13> */
[----:B------:R-:W-:Y:S05]  /*0a50*/  CALL.REL.NOINC `($__internal_1_$__cuda_sm3x_div_rn_noftz_f32_slowpath) ;  /* 0x0000001c00187944 */ /* 0x000fea0003c00000 */
[----:B------:R-:W-:-:S07]  /*0a60*/  MOV R13, R9 ;  /* 0x00000009000d7202 */ /* 0x000fce0000000f00 */
.L_x_130:
[----:B------:R-:W-:Y:S05]  /*0a70*/  BSYNC.RECONVERGENT B2 ;  /* 0x0000000000027941 */ /* 0x000fea0003800200 */
.L_x_129:
        /* <DEDUP_REMOVED lines=14> */
.L_x_132:
[----:B------:R-:W-:Y:S05]  /*0b60*/  BSYNC.RECONVERGENT B2 ;  /* 0x0000000000027941 */ /* 0x000fea0003800200 */
.L_x_131:
        /* <DEDUP_REMOVED lines=15> */
.L_x_134:
[----:B------:R-:W-:Y:S05]  /*0c60*/  BSYNC.RECONVERGENT B2 ;  /* 0x0000000000027941 */ /* 0x000fea0003800200 */
.L_x_133:
        /* <DEDUP_REMOVED lines=14> */
.L_x_136:
[----:B------:R-:W-:Y:S05]  /*0d50*/  BSYNC.RECONVERGENT B2 ;  /* 0x0000000000027941 */ /* 0x000fea0003800200 */
.L_x_135:
        /* <DEDUP_REMOVED lines=15> */
.L_x_138:
[----:B------:R-:W-:Y:S05]  /*0e50*/  BSYNC.RECONVERGENT B2 ;  /* 0x0000000000027941 */ /* 0x000fea0003800200 */
.L_x_137:
        /* <DEDUP_REMOVED lines=14> */
.L_x_140:
[----:B------:R-:W-:Y:S05]  /*0f40*/  BSYNC.RECONVERGENT B2 ;  /* 0x0000000000027941 */ /* 0x000fea0003800200 */
.L_x_139:
        /* <DEDUP_REMOVED lines=15> */
.L_x_142:
[----:B------:R-:W-:Y:S05]  /*1040*/  BSYNC.RECONVERGENT B2 ;  /* 0x0000000000027941 */ /* 0x000fea0003800200 */
.L_x_141:
        /* <DEDUP_REMOVED lines=14> */
.L_x_144:
[----:B------:R-:W-:Y:S05]  /*1130*/  BSYNC.RECONVERGENT B2 ;  /* 0x0000000000027941 */ /* 0x000fea0003800200 */
.L_x_143:
        /* <DEDUP_REMOVED lines=15> */
.L_x_146:
[----:B------:R-:W-:Y:S05]  /*1230*/  BSYNC.RECONVERGENT B2 ;  /* 0x0000000000027941 */ /* 0x000fea0003800200 */
.L_x_145:
        /* <DEDUP_REMOVED lines=14> */
.L_x_148:
[----:B------:R-:W-:Y:S05]  /*1320*/  BSYNC.RECONVERGENT B2 ;  /* 0x0000000000027941 */ /* 0x000fea0003800200 */
.L_x_147:
        /* <DEDUP_REMOVED lines=15> */
.L_x_150:
[----:B------:R-:W-:Y:S05]  /*1420*/  BSYNC.RECONVERGENT B2 ;  /* 0x0000000000027941 */ /* 0x000fea0003800200 */
.L_x_149:
        /* <DEDUP_REMOVED lines=14> */
.L_x_152:
[----:B------:R-:W-:Y:S05]  /*1510*/  BSYNC.RECONVERGENT B2 ;  /* 0x0000000000027941 */ /* 0x000fea0003800200 */
.L_x_151:
        /* <DEDUP_REMOVED lines=15> */
.L_x_154:
[----:B------:R-:W-:Y:S05]  /*1610*/  BSYNC.RECONVERGENT B2 ;  /* 0x0000000000027941 */ /* 0x000fea0003800200 */
.L_x_153:
        /* <DEDUP_REMOVED lines=14> */
.L_x_156:
[----:B------:R-:W-:Y:S05]  /*1700*/  BSYNC.RECONVERGENT B2 ;  /* 0x0000000000027941 */ /* 0x000fea0003800200 */
.L_x_155:
        /* <DEDUP_REMOVED lines=15> */
.L_x_158:
[----:B------:R-:W-:Y:S05]  /*1800*/  BSYNC.RECONVERGENT B2 ;  /* 0x0000000000027941 */ /* 0x000fea0003800200 */
.L_x_157:
[----:B------:R0:W-:Y:S01]  /*1810*/  STG.E desc[UR10][R4.64+0x1c], R13 ;  /* 0x00001c0d04007986 */ /* 0x0001e2000c10190a */
[----:B------:R-:W-:Y:S01]  /*1820*/  IADD3 R6, PT, PT, R6, 0x10, RZ ;  /* 0x0000001006067810 */ /* 0x000fe20007ffe0ff */
[----:B------:R-:W-:Y:S06]  /*1830*/  @P2 BRA `(.L_x_159) ;  /* 0xfffffff000082947 */ /* 0x000fec000383ffff */
.L_x_126:
[----:B------:R-:W-:-:S13]  /*1840*/  ISETP.NE.AND P0, PT, R11, RZ, PT ;  /* 0x000000ff0b00720c */ /* 0x000fda0003f05270 */
[----:B------:R-:W-:Y:S05]  /*1850*/  @!P0 EXIT ;  /* 0x000000000000894d */ /* 0x000fea0003800000 */
[----:B------:R-:W1:Y:S01]  /*1860*/  LDCU UR4, c[0x0][0x388] ;  /* 0x00007100ff0477ac */ /* 0x000e620008000800 */
[----:B------:R-:W-:Y:S01]  /*1870*/  ISETP.GE.U32.AND P0, PT, R11, 0x8, PT ;  /* 0x000000080b00780c */ /* 0x000fe20003f06070 */
[----:B-1----:R-:W-:-:S12]  /*1880*/  ULOP3.LUT UR4, UR4, 0x7, URZ, 0xc0, !UPT ;  /* 0x0000000704047892 */ /* 0x002fd8000f8ec0ff */
[----:B------:R-:W-:Y:S05]  /*1890*/  @!P0 BRA `(.L_x_160) ;  /* 0x0000000800008947 */ /* 0x000fea0003800000 */
[----:B0-----:R-:W0:Y:S01]  /*18a0*/  LDC.64 R4, c[0x0][0x380] ;  /* 0x0000e000ff047b82 */ /* 0x001e220000000a00 */
[----:B------:R-:W-:-:S05]  /*18b0*/  IADD3 R9, PT, PT, R2, R7, RZ ;  /* 0x0000000702097210 */ /* 0x000fca0007ffe0ff */
        /* <DEDUP_REMOVED lines=13> */
[----:B------:R-:W-:Y:S05]  /*1990*/  CALL.REL.NOINC `($__internal_1_$__cuda_sm3x_div_rn_noftz_f32_slowpath) ;  /* 0x0000000c00487944 */ /* 0x000fea0003c00000 */
.L_x_162:
[----:B------:R-:W-:Y:S05]  /*19a0*/  BSYNC.RECONVERGENT B2 ;  /* 0x0000000000027941 */ /* 0x000fea0003800200 */
.L_x_161:
        /* <DEDUP_REMOVED lines=15> */
.L_x_164:
[----:B------:R-:W-:Y:S05]  /*1aa0*/  BSYNC.RECONVERGENT B2 ;  /* 0x0000000000027941 */ /* 0x000fea0003800200 */
.L_x_163:
        /* <DEDUP_REMOVED lines=14> */
.L_x_166:
[----:B------:R-:W-:Y:S05]  /*1b90*/  BSYNC.RECONVERGENT B2 ;  /* 0x0000000000027941 */ /* 0x000fea0003800200 */
.L_x_165:
        /* <DEDUP_REMOVED lines=15> */
.L_x_168:
[----:B------:R-:W-:Y:S05]  /*1c90*/  BSYNC.RECONVERGENT B2 ;  /* 0x0000000000027941 */ /* 0x000fea0003800200 */
.L_x_167:
        /* <DEDUP_REMOVED lines=14> */
.L_x_170:
[----:B------:R-:W-:Y:S05]  /*1d80*/  BSYNC.RECONVERGENT B2 ;  /* 0x0000000000027941 */ /* 0x000fea0003800200 */
.L_x_169:
        /* <DEDUP_REMOVED lines=15> */
.L_x_172:
[----:B------:R-:W-:Y:S05]  /*1e80*/  BSYNC.RECONVERGENT B2 ;  /* 0x0000000000027941 */ /* 0x000fea0003800200 */
.L_x_171:
        /* <DEDUP_REMOVED lines=14> */
.L_x_174:
[----:B------:R-:W-:Y:S05]  /*1f70*/  BSYNC.RECONVERGENT B2 ;  /* 0x0000000000027941 */ /* 0x000fea0003800200 */
.L_x_173:
        /* <DEDUP_REMOVED lines=15> */
.L_x_176:
[----:B------:R-:W-:Y:S05]  /*2070*/  BSYNC.RECONVERGENT B2 ;  /* 0x0000000000027941 */ /* 0x000fea0003800200 */
.L_x_175:
[----:B------:R1:W-:Y:S01]  /*2080*/  STG.E desc[UR10][R4.64+0x1c], R11 ;  /* 0x00001c0b04007986 */ /* 0x0003e2000c10190a */
[----:B------:R-:W-:-:S07]  /*2090*/  IADD3 R7, PT, PT, R7, 0x8, RZ ;  /* 0x0000000807077810 */ /* 0x000fce0007ffe0ff */
.L_x_160:
[----:B------:R-:W-:-:S13]  /*20a0*/  ISETP.NE.AND P0, PT, RZ, UR4, PT ;  /* 0x00000004ff007c0c */ /* 0x000fda000bf05270 */
[----:B------:R-:W-:Y:S05]  /*20b0*/  @!P0 EXIT ;  /* 0x000000000000894d */ /* 0x000fea0003800000 */
[----:B------:R-:W2:Y:S01]  /*20c0*/  LDCU UR5, c[0x0][0x388] ;  /* 0x00007100ff0577ac */ /* 0x000ea20008000800 */
[----:B------:R-:W-:Y:S02]  /*20d0*/  UISETP.GE.U32.AND UP0, UPT, UR4, 0x4, UPT ;  /* 0x000000040400788c */ /* 0x000fe4000bf06070 */
[----:B--2---:R-:W-:-:S07]  /*20e0*/  ULOP3.LUT UR5, UR5, 0x3, URZ, 0xc0, !UPT ;  /* 0x0000000305057892 */ /* 0x004fce000f8ec0ff */
[----:B------:R-:W-:Y:S05]  /*20f0*/  BRA.U !UP0, `(.L_x_177) ;  /* 0x0000000508087547 */ /* 0x000fea000b800000 */
[----:B01----:R-:W0:Y:S01]  /*2100*/  LDC.64 R4, c[0x0][0x380] ;  /* 0x0000e000ff047b82 */ /* 0x003e220000000a00 */
        /* <DEDUP_REMOVED lines=15> */
.L_x_179:
[----:B------:R-:W-:Y:S05]  /*2200*/  BSYNC.RECONVERGENT B2 ;  /* 0x0000000000027941 */ /* 0x000fea0003800200 */
.L_x_178:
        /* <DEDUP_REMOVED lines=15> */
.L_x_181:
[----:B------:R-:W-:Y:S05]  /*2300*/  BSYNC.RECONVERGENT B2 ;  /* 0x0000000000027941 */ /* 0x000fea0003800200 */
.L_x_180:
        /* <DEDUP_REMOVED lines=14> */
.L_x_183:
[----:B------:R-:W-:Y:S05]  /*23f0*/  BSYNC.RECONVERGENT B2 ;  /* 0x0000000000027941 */ /* 0x000fea0003800200 */
.L_x_182:
        /* <DEDUP_REMOVED lines=15> */
.L_x_185:
[----:B------:R-:W-:Y:S05]  /*24f0*/  BSYNC.RECONVERGENT B2 ;  /* 0x0000000000027941 */ /* 0x000fea0003800200 */
.L_x_184:
[----:B------:R2:W-:Y:S01]  /*2500*/  STG.E desc[UR10][R4.64+0xc], R11 ;  /* 0x00000c0b04007986 */ /* 0x0005e2000c10190a */
[----:B------:R-:W-:-:S07]  /*2510*/  IADD3 R7, PT, PT, R7, 0x4, RZ ;  /* 0x0000000407077810 */ /* 0x000fce0007ffe0ff */
.L_x_177:
[----:B------:R-:W-:-:S13]  /*2520*/  ISETP.NE.AND P0, PT, RZ, UR5, PT ;  /* 0x00000005ff007c0c */ /* 0x000fda000bf05270 */
[----:B------:R-:W-:Y:S05]  /*2530*/  @!P0 EXIT ;  /* 0x000000000000894d */ /* 0x000fea0003800000 */
[----:B012---:R-:W0:Y:S01]  /*2540*/  LDC.64 R4, c[0x0][0x380] ;  /* 0x0000e000ff047b82 */ /* 0x007e220000000a00 */
[----:B------:R-:W-:Y:S01]  /*2550*/  IADD3 R11, PT, PT, R2, R7, RZ ;  /* 0x00000007020b7210 */ /* 0x000fe20007ffe0ff */
[----:B------:R-:W-:-:S12]  /*2560*/  UIADD3 UR4, UPT, UPT, -UR5, URZ, URZ ;  /* 0x000000ff05047290 */ /* 0x000fd8000fffe1ff */
.L_x_188:
[----:B01----:R-:W-:-:S05]  /*2570*/  IMAD.WIDE R6, R11, 0x4, R4 ;  /* 0x000000040b067825 */ /* 0x003fca00078e0204 */
[----:B------:R-:W2:Y:S01]  /*2580*/  LDG.E R13, desc[UR10][R6.64] ;  /* 0x0000000a060d7981 */ /* 0x000ea2000c1e1900 */
[----:B------:R-:W0:Y:S01]  /*2590*/  MUFU.RCP R0, R3 ;  /* 0x0000000300007308 */ /* 0x000e220000001000 */
[----:B------:R-:W-:Y:S01]  /*25a0*/  UIADD3 UR4, UPT, UPT, UR4, 0x1, URZ ;  /* 0x0000000104047890 */ /* 0x000fe2000fffe0ff */
[----:B------:R-:W-:Y:S03]  /*25b0*/  BSSY.RECONVERGENT B2, `(.L_x_186) ;  /* 0x000000c000027945 */ /* 0x000fe60003800200 */
[----:B------:R-:W-:Y:S01]  /*25c0*/  UISETP.NE.AND UP0, UPT, UR4, URZ, UPT ;  /* 0x000000ff0400728c */ /* 0x000fe2000bf05270 */
        /* <DEDUP_REMOVED lines=9> */
[----:B------:R-:W-:Y:S05]  /*2660*/  CALL.REL.NOINC `($__internal_1_$__cuda_sm3x_div_rn_noftz_f32_slowpath) ;  /* 0x0000000000147944 */ /* 0x000fea0003c00000 */
.L_x_187:
[----:B------:R-:W-:Y:S05]  /*2670*/  BSYNC.RECONVERGENT B2 ;  /* 0x0000000000027941 */ /* 0x000fea0003800200 */
.L_x_186:
[----:B------:R1:W-:Y:S01]  /*2680*/  STG.E desc[UR10][R6.64], R9 ;  /* 0x0000000906007986 */ /* 0x0003e2000c10190a */
[----:B------:R-:W-:Y:S01]  /*2690*/  IADD3 R11, PT, PT, R11, 0x1, RZ ;  /* 0x000000010b0b7810 */ /* 0x000fe20007ffe0ff */
[----:B------:R-:W-:Y:S06]  /*26a0*/  BRA.U UP0, `(.L_x_188) ;  /* 0xfffffffd00b07547 */ /* 0x000fec000b83ffff */
[----:B------:R-:W-:Y:S05]  /*26b0*/  EXIT ;  /* 0x000000000000794d */ /* 0x000fea0003800000 */
        .weak           $__internal_1_$__cuda_sm3x_div_rn_noftz_f32_slowpath
        .type           $__internal_1_$__cuda_sm3x_div_rn_noftz_f32_slowpath,@function
        .size           $__internal_1_$__cuda_sm3x_div_rn_noftz_f32_slowpath,(.L_x_276 - $__internal_1_$__cuda_sm3x_div_rn_noftz_f32_slowpath)
$__internal_1_$__cuda_sm3x_div_rn_noftz_f32_slowpath:
        /* <DEDUP_REMOVED lines=35> */
.L_x_190:
        /* <DEDUP_REMOVED lines=30> */
[C---:B------:R-:W-:Y:S02]  /*2ad0*/  IADD3 R16, PT, PT, R10.reuse, 0x20, RZ ;  /* 0x000000200a107810 */ /* 0x040fe40007ffe0ff */
[C---:B------:R-:W-:Y:S02]  /*2ae0*/  ISETP.NE.AND P3, PT, R10.reuse, RZ, PT ;  /* 0x000000ff0a00720c */ /* 0x040fe40003f65270 */
[----:B------:R-:W-:Y:S01]  /*2af0*/  LOP3.LUT R13, R9, 0x7fffff, RZ, 0xc0, !PT ;  /* 0x007fffff090d7812 */ /* 0x000fe200078ec0ff */
[CCC-:B------:R-:W-:Y:S01]  /*2b00*/  FFMA.RP R9, R15.reuse, R17.reuse, R14.reuse ;  /* 0x000000110f097223 */ /* 0x1c0fe2000000800e */
[----:B------:R-:W-:Y:S01]  /*2b10*/  FFMA.RM R14, R15, R17, R14 ;  /* 0x000000110f0e7223 */ /* 0x000fe2000000400e */
[----:B------:R-:W-:Y:S02]  /*2b20*/  ISETP.NE.AND P1, PT, R10, RZ, PT ;  /* 0x000000ff0a00720c */ /* 0x000fe40003f25270 */
        /* <DEDUP_REMOVED lines=15> */
.L_x_197:
[----:B------:R-:W-:-:S04]  /*2c20*/  LOP3.LUT R0, R0, 0x80000000, RZ, 0xc0, !PT ;  /* 0x8000000000007812 */ /* 0x000fc800078ec0ff */
[----:B------:R-:W-:Y:S01]  /*2c30*/  LOP3.LUT R0, R0, 0x7f800000, RZ, 0xfc, !PT ;  /* 0x7f80000000007812 */ /* 0x000fe200078efcff */
[----:B------:R-:W-:Y:S06]  /*2c40*/  BRA `(.L_x_198) ;  /* 0x0000000000047947 */ /* 0x000fec0003800000 */
.L_x_196:
[----:B------:R-:W-:-:S07]  /*2c50*/  LEA R0, R9, R0, 0x17 ;  /* 0x0000000009007211 */ /* 0x000fce00078eb8ff */
.L_x_198:
[----:B------:R-:W-:Y:S05]  /*2c60*/  BSYNC.RECONVERGENT B1 ;  /* 0x0000000000017941 */ /* 0x000fea0003800200 */
.L_x_195:
[----:B------:R-:W-:Y:S05]  /*2c70*/  BRA `(.L_x_199) ;  /* 0x0000000000207947 */ /* 0x000fea0003800000 */
.L_x_194:
[----:B------:R-:W-:-:S04]  /*2c80*/  LOP3.LUT R0, R15, 0x80000000, R0, 0x48, !PT ;  /* 0x800000000f007812 */ /* 0x000fc800078e4800 */
[----:B------:R-:W-:Y:S01]  /*2c90*/  LOP3.LUT R0, R0, 0x7f800000, RZ, 0xfc, !PT ;  /* 0x7f80000000007812 */ /* 0x000fe200078efcff */
[----:B------:R-:W-:Y:S06]  /*2ca0*/  BRA `(.L_x_199) ;  /* 0x0000000000147947 */ /* 0x000fec0003800000 */
.L_x_193:
[----:B------:R-:W-:Y:S01]  /*2cb0*/  LOP3.LUT R0, R15, 0x80000000, R0, 0x48, !PT ;  /* 0x800000000f007812 */ /* 0x000fe200078e4800 */
[----:B------:R-:W-:Y:S06]  /*2cc0*/  BRA `(.L_x_199) ;  /* 0x00000000000c7947 */ /* 0x000fec0003800000 */
.L_x_192:
[----:B------:R-:W0:Y:S01]  /*2cd0*/  MUFU.RSQ R0, -QNAN ;  /* 0xffc0000000007908 */ /* 0x000e220000001400 */
[----:B------:R-:W-:Y:S05]  /*2ce0*/  BRA `(.L_x_199) ;  /* 0x0000000000047947 */ /* 0x000fea0003800000 */
.L_x_191:
[----:B------:R-:W-:-:S07]  /*2cf0*/  FADD.FTZ R0, R0, R3 ;  /* 0x0000000300007221 */ /* 0x000fce0000010000 */
.L_x_199:
[----:B------:R-:W-:Y:S05]  /*2d00*/  BSYNC.RECONVERGENT B0 ;  /* 0x0000000000007941 */ /* 0x000fea0003800200 */
.L_x_189:
[----:B------:R-:W-:Y:S01]  /*2d10*/  HFMA2 R13, -RZ, RZ, 0, 0 ;  /* 0x00000000ff0d7431 */ /* 0x000fe200000001ff */
[----:B0-----:R-:W-:-:S03]  /*2d20*/  MOV R9, R0 ;  /* 0x0000000000097202 */ /* 0x001fc60000000f00 */
[----:B------:R-:W-:Y:S05]  /*2d30*/  RET.REL.NODEC R12 `(_Z25normalizeResponsibilitiesPfii) ;  /* 0xffffffd00cb07950 */ /* 0x000fea0003c3ffff */
.L_x_200:
        /* <DEDUP_REMOVED lines=12> */
.L_x_276:


//--------------------- .text._Z23computeResponsibilitiesPKfS0_S0_S0_S0_Pfiiii --------------------------
	.section	.text._Z23computeResponsibilitiesPKfS0_S0_S0_S0_Pfiiii,"ax",@progbits
	.align	128
        .global         _Z23computeResponsibilitiesPKfS0_S0_S0_S0_Pfiiii
        .type           _Z23computeResponsibilitiesPKfS0_S0_S0_S0_Pfiiii,@function
        .size           _Z23computeResponsibilitiesPKfS0_S0_S0_S0_Pfiiii,(.L_x_278 - _Z23computeResponsibilitiesPKfS0_S0_S0_S0_Pfiiii)
        .other          _Z23computeResponsibilitiesPKfS0_S0_S0_S0_Pfiiii,@"STO_CUDA_ENTRY STV_DEFAULT"
_Z23computeResponsibilitiesPKfS0_S0_S0_S0_Pfiiii:
.text._Z23computeResponsibilitiesPKfS0_S0_S0_S0_Pfiiii:
[----:B------:R-:W-:Y:S01]  /*0000*/  LDC R1, c[0x0][0x37c] ;  /* 0x0000df00ff017b82 */ /* 0x000fe20000000800 */
[----:B------:R-:W0:Y:S07]  /*0010*/  S2R R3, SR_TID.X ;  /* 0x0000000000037919 */ /* 0x000e2e0000002100 */
[----:B------:R-:W0:Y:S08]  /*0020*/  S2UR UR4, SR_CTAID.X ;  /* 0x00000000000479c3 */ /* 0x000e300000002500 */
[----:B------:R-:W0:Y:S08]  /*0030*/  LDC R4, c[0x0][0x360] ;  /* 0x0000d800ff047b82 */ /* 0x000e300000000800 */
[----:B------:R-:W1:Y:S01]  /*0040*/  LDC.64 R6, c[0x0][0x3b8] ;  /* 0x0000ee00ff067b82 */ /* 0x000e620000000a00 */
[----:B0-----:R-:W-:Y:S01]  /*0050*/  IMAD R4, R4, UR4, R3 ;  /* 0x0000000404047c24 */ /* 0x001fe2000f8e0203 */
[----:B-1----:R-:W-:-:S04]  /*0060*/  ISETP.GE.AND P0, PT, R6, 0x1, PT ;  /* 0x000000010600780c */ /* 0x002fc80003f06270 */
[----:B------:R-:W-:-:S13]  /*0070*/  ISETP.GE.OR P0, PT, R4, R7, !P0 ;  /* 0x000000070400720c */ /* 0x000fda0004706670 */
[----:B------:R-:W-:Y:S05]  /*0080*/  @P0 EXIT ;  /* 0x000000000000094d */ /* 0x000fea0003800000 */
[----:B------:R-:W-:Y:S01]  /*0090*/  HFMA2 R3, -RZ, RZ, 0.197998046875, 4748 ;  /* 0x32566ca3ff037431 */ /* 0x000fe200000001ff */
[----:B------:R-:W0:Y:S01]  /*00a0*/  LDC R10, c[0x0][0x3b4] ;  /* 0x0000ed00ff0a7b82 */ /* 0x000e220000000800 */
[----:B------:R-:W-:Y:S01]  /*00b0*/  HFMA2 R5, -RZ, RZ, 1.615234375, 0.050933837890625 ;  /* 0x3e762a85ff057431 */ /* 0x000fe200000001ff */
[----:B------:R-:W-:Y:S01]  /*00c0*/  MOV R0, 0x3fb8aa3b ;  /* 0x3fb8aa3b00007802 */ /* 0x000fe20000000f00 */
[----:B------:R-:W1:Y:S04]  /*00d0*/  LDCU.64 UR8, c[0x0][0x358] ;  /* 0x00006b00ff0877ac */ /* 0x000e680008000a00 */
[----:B------:R-:W-:-:S04]  /*00e0*/  FFMA R0, -R3, R0, -1.6777745415197387047e-08 ;  /* 0xb2901ea703007423 */ /* 0x000fc80000000100 */
[----:B------:R-:W-:-:S04]  /*00f0*/  FFMA R0, -R5, 1.9251366722983220825e-08, R0 ;  /* 0x32a55e3405007823 */ /* 0x000fc80000000100 */
[----:B------:R-:W-:-:S04]  /*0100*/  FFMA R0, -R3, 0.021026089787483215332, R0 ;  /* 0x3cac3ee803007823 */ /* 0x000fc80000000100 */
[----:B------:R-:W-:Y:S01]  /*0110*/  FFMA R0, -R5, 0.0070086969062685966492, R0 ;  /* 0x3be5a93605007823 */ /* 0x000fe20000000100 */
[----:B0-----:R-:W-:-:S03]  /*0120*/  I2FP.F32.S32 R26, R10 ;  /* 0x0000000a001a7245 */ /* 0x001fc60000201400 */
[----:B------:R-:W-:Y:S01]  /*0130*/  FADD R3, R0, 2.6531810760498046875 ;  /* 0x4029cdb800037421 */ /* 0x000fe20000000000 */
[----:B------:R-:W-:-:S03]  /*0140*/  ISETP.GE.AND P2, PT, R10, 0x1, PT ;  /* 0x000000010a00780c */ /* 0x000fc60003f46270 */
[CC--:B------:R-:W-:Y:S01]  /*0150*/  FMUL R7, R26.reuse, R3.reuse ;  /* 0x000000031a077220 */ /* 0x0c0fe20000400000 */
[----:B------:R-:W-:Y:S01]  /*0160*/  FADD R5, R3, -2.6531810760498046875 ;  /* 0xc029cdb803057421 */ /* 0x000fe20000000000 */
[----:B------:R-:W-:Y:S02]  /*0170*/  FADD R12, R26, 6.2831854820251464844 ;  /* 0x40c90fdb1a0c7421 */ /* 0x000fe40000000000 */
[----:B------:R-:W0:Y:S01]  /*0180*/  FRND R2, R7 ;  /* 0x0000000700027307 */ /* 0x000e220000201000 */
[----:B------:R-:W-:Y:S01]  /*0190*/  FADD R5, R0, -R5 ;  /* 0x8000000500057221 */ /* 0x000fe20000000000 */
[----:B------:R-:W-:Y:S01]  /*01a0*/  FFMA R0, R26, R3, -R7 ;  /* 0x000000031a007223 */ /* 0x000fe20000000807 */
[----:B------:R-:W-:-:S03]  /*01b0*/  FSETP.GEU.AND P1, PT, R7, RZ, PT ;  /* 0x000000ff0700720b */ /* 0x000fc60003f2e000 */
[----:B------:R-:W-:Y:S01]  /*01c0*/  FFMA R0, R26, R5, R0 ;  /* 0x000000051a007223 */ /* 0x000fe20000000000 */
[----:B------:R-:W-:Y:S01]  /*01d0*/  MOV R5, 0x391fcb8e ;  /* 0x391fcb8e00057802 */ /* 0x000fe20000000f00 */
[----:B0-----:R-:W-:Y:S01]  /*01e0*/  FADD R3, R7, -R2 ;  /* 0x8000000207037221 */ /* 0x001fe20000000000 */
[----:B------:R-:W-:-:S03]  /*01f0*/  FSETP.GT.AND P0, PT, R2, RZ, PT ;  /* 0x000000ff0200720b */ /* 0x000fc60003f04000 */
[----:B------:R-:W-:Y:S01]  /*0200*/  FADD R0, R0, R3 ;  /* 0x0000000300007221 */ /* 0x000fe20000000000 */
[----:B------:R-:W-:Y:S02]  /*0210*/  SEL R2, RZ, 0x83000000, P0 ;  /* 0x83000000ff027807 */ /* 0x000fe40000000000 */
[----:B------:R-:W-:Y:S01]  /*0220*/  FSETP.GT.AND P0, PT, |R7|, 152, PT ;  /* 0x431800000700780b */ /* 0x000fe20003f04200 */
[----:B------:R-:W-:Y:S01]  /*0230*/  FFMA R3, R0, R5, 0.0013391353422775864601 ;  /* 0x3aaf85ed00037423 */ /* 0x000fe20000000005 */
[----:B------:R-:W-:Y:S01]  /*0240*/  IADD3 R8, PT, PT, R2, 0x7f000000, RZ ;  /* 0x7f00000002087810 */ /* 0x000fe20007ffe0ff */
[----:B------:R-:W0:Y:S02]  /*0250*/  F2I.NTZ R5, R7 ;  /* 0x0000000700057305 */ /* 0x000e240000203100 */
[----:B------:R-:W-:-:S04]  /*0260*/  FFMA R3, R0, R3, 0.0096188392490148544312 ;  /* 0x3c1d985600037423 */ /* 0x000fc80000000003 */
[----:B------:R-:W-:-:S04]  /*0270*/  FFMA R3, R0, R3, 0.055503588169813156128 ;  /* 0x3d6357bb00037423 */ /* 0x000fc80000000003 */
[----:B------:R-:W-:-:S04]  /*0280*/  FFMA R3, R0, R3, 0.24022644758224487305 ;  /* 0x3e75fdec00037423 */ /* 0x000fc80000000003 */
[----:B------:R-:W-:Y:S01]  /*0290*/  FFMA R3, R0, R3, 0.69314718246459960938 ;  /* 0x3f31721800037423 */ /* 0x000fe20000000003 */
[----:B0-----:R-:W-:-:S03]  /*02a0*/  LEA R2, R5, -R2, 0x17 ;  /* 0x8000000205027211 */ /* 0x001fc600078eb8ff */
[----:B------:R-:W-:-:S04]  /*02b0*/  FFMA R3, R0, R3, 1 ;  /* 0x3f80000000037423 */ /* 0x000fc80000000003 */
[----:B------:R-:W-:-:S04]  /*02c0*/  FMUL R3, R3, R8 ;  /* 0x0000000803037220 */ /* 0x000fc80000400000 */
[----:B------:R-:W-:Y:S01]  /*02d0*/  FMUL R27, R3, R2 ;  /* 0x00000002031b7220 */ /* 0x000fe20000400000 */
[----:B------:R-:W-:Y:S01]  /*02e0*/  @P0 FSEL R27, RZ, +INF , !P1 ;  /* 0x7f800000ff1b0808 */ /* 0x000fe20004800000 */
[----:B-1----:R-:W-:Y:S06]  /*02f0*/  @!P2 BRA `(.L_x_201) ;  /* 0x0000000c0048a947 */ /* 0x002fec0003800000 */
[----:B------:R-:W0:Y:S01]  /*0300*/  LDCU.64 UR6, c[0x0][0x390] ;  /* 0x00007200ff0677ac */ /* 0x000e220008000a00 */
[----:B------:R-:W-:Y:S02]  /*0310*/  FSETP.NAN.AND P0, PT, |R26|, |R26|, PT ;  /* 0x4000001a1a00720b */ /* 0x000fe40003f08200 */
[C---:B------:R-:W-:Y:S02]  /*0320*/  LOP3.LUT R9, R10.reuse, 0xf, RZ, 0xc0, !PT ;  /* 0x0000000f0a097812 */ /* 0x040fe400078ec0ff */
[----:B------:R-:W-:Y:S02]  /*0330*/  LOP3.LUT R13, R10, 0x7, RZ, 0xc0, !PT ;  /* 0x000000070a0d7812 */ /* 0x000fe400078ec0ff */
[----:B------:R-:W-:Y:S02]  /*0340*/  FSEL R12, R12, R27, P0 ;  /* 0x0000001b0c0c7208 */ /* 0x000fe40000000000 */
[----:B------:R-:W-:Y:S02]  /*0350*/  LOP3.LUT R10, R10, 0x3, RZ, 0xc0, !PT ;  /* 0x000000030a0a7812 */ /* 0x000fe400078ec0ff */
[----:B------:R-:W-:Y:S01]  /*0360*/  MOV R11, RZ ;  /* 0x000000ff000b7202 */ /* 0x000fe20000000f00 */
[----:B0-----:R-:W-:-:S04]  /*0370*/  UIADD3 UR5, UP0, UPT, UR6, 0x20, URZ ;  /* 0x0000002006057890 */ /* 0x001fc8000ff1e0ff */
[----:B------:R-:W-:-:S12]  /*0380*/  UIADD3.X UR6, UPT, UPT, URZ, UR7, URZ, UP0, !UPT ;  /* 0x00000007ff067290 */ /* 0x000fd800087fe4ff */
.L_x_212:
[----:B------:R-:W-:Y:S01]  /*0390*/  HFMA2 R0, -RZ, RZ, 0, 0 ;  /* 0x00000000ff007431 */ /* 0x000fe200000001ff */
[----:B0-----:R-:W-:-:S06]  /*03a0*/  UMOV UR4, URZ ;  /* 0x000000ff00047c82 */ /* 0x001fcc0008000000 */
.L_x_207:
[----:B------:R-:W0:Y:S08]  /*03b0*/  LDC R8, c[0x0][0x3b4] ;  /* 0x0000ed00ff087b82 */ /* 0x000e300000000800 */
[----:B------:R-:W1:Y:S08]  /*03c0*/  LDC.64 R2, c[0x0][0x380] ;  /* 0x0000e000ff027b82 */ /* 0x000e700000000a00 */
[----:B------:R-:W2:Y:S01]  /*03d0*/  LDC.64 R14, c[0x0][0x388] ;  /* 0x0000e200ff0e7b82 */ /* 0x000ea20000000a00 */
[----:B0-----:R-:W-:-:S02]  /*03e0*/  IMAD R5, R4, R8, UR4 ;  /* 0x0000000404057e24 */ /* 0x001fc4000f8e0208 */
[----:B------:R-:W-:Y:S02]  /*03f0*/  IMAD R17, R11, R8, UR4 ;  /* 0x000000040b117e24 */ /* 0x000fe4000f8e0208 */
[----:B-1----:R-:W-:-:S06]  /*0400*/  IMAD.WIDE R2, R5, 0x4, R2 ;  /* 0x0000000405027825 */ /* 0x002fcc00078e0202 */
[----:B------:R-:W3:Y:S01]  /*0410*/  LDG.E R2, desc[UR8][R2.64] ;  /* 0x0000000802027981 */ /* 0x000ee2000c1e1900 */
[----:B--2---:R-:W-:-:S05]  /*0420*/  IMAD.WIDE.U32 R14, R17, 0x4, R14 ;  /* 0x00000004110e7825 */ /* 0x004fca00078e000e */
[----:B------:R-:W3:Y:S01]  /*0430*/  LDG.E R5, desc[UR8][R14.64] ;  /* 0x000000080e057981 */ /* 0x000ee2000c1e1900 */
[----:B------:R-:W-:Y:S01]  /*0440*/  ISETP.GE.U32.AND P1, PT, R8, 0x10, PT ;  /* 0x000000100800780c */ /* 0x000fe20003f26070 */
[----:B------:R-:W-:Y:S01]  /*0450*/  UIADD3 UR4, UPT, UPT, UR4, 0x1, URZ ;  /* 0x0000000104047890 */ /* 0x000fe2000fffe0ff */
[----:B------:R-:W-:Y:S01]  /*0460*/  MOV R7, RZ ;  /* 0x000000ff00077202 */ /* 0x000fe20000000f00 */
[----:B------:R-:W-:-:S04]  /*0470*/  IMAD R6, R17, R8, RZ ;  /* 0x0000000811067224 */ /* 0x000fc800078e02ff */
[----:B------:R-:W-:Y:S01]  /*0480*/  ISETP.NE.AND P0, PT, R8, UR4, PT ;  /* 0x0000000408007c0c */ /* 0x000fe2000bf05270 */
[----:B---3--:R-:W-:-:S05]  /*0490*/  FADD R5, R2, -R5 ;  /* 0x8000000502057221 */ /* 0x008fca0000000000 */
[----:B------:R-:W-:Y:S07]  /*04a0*/  @!P1 BRA `(.L_x_202) ;  /* 0x0000000000e89947 */ /* 0x000fee0003800000 */
[----:B------:R-:W-:Y:S02]  /*04b0*/  LOP3.LUT R7, R8, 0x7ffffff0, RZ, 0xc0, !PT ;  /* 0x7ffffff008077812 */ /* 0x000fe400078ec0ff */
[----:B------:R-:W-:Y:S02]  /*04c0*/  MOV R8, R6 ;  /* 0x0000000600087202 */ /* 0x000fe40000000f00 */
[----:B------:R-:W-:-:S07]  /*04d0*/  IADD3 R21, PT, PT, -R7, RZ, RZ ;  /* 0x000000ff07157210 */ /* 0x000fce0007ffe1ff */
.L_x_203:
        /* <DEDUP_REMOVED lines=18> */
[----:B------:R0:W5:Y:S01]  /*0600*/  LDG.E R36, desc[UR8][R2.64+0x1c] ;  /* 0x00001c0802247981 */ /* 0x000162000c1e1900 */
[----:B------:R-:W-:-:S02]  /*0610*/  IADD3 R21, PT, PT, R21, 0x10, RZ ;  /* 0x0000001015157810 */ /* 0x000fc40007ffe0ff */
[----:B------:R-:W-:Y:S02]  /*0620*/  IADD3 R8, PT, PT, R8, 0x10, RZ ;  /* 0x0000001008087810 */ /* 0x000fe40007ffe0ff */
[----:B------:R-:W-:Y:S01]  /*0630*/  ISETP.NE.AND P1, PT, R21, RZ, PT ;  /* 0x000000ff1500720c */ /* 0x000fe20003f25270 */
[----:B--2---:R-:W-:-:S04]  /*0640*/  FMUL R15, R5, R15 ;  /* 0x0000000f050f7220 */ /* 0x004fc80000400000 */
[C---:B------:R-:W-:Y:S01]  /*0650*/  FFMA R0, R5.reuse, R15, R0 ;  /* 0x0000000f05007223 */ /* 0x040fe20000000000 */
[C---:B---3--:R-:W-:Y:S01]  /*0660*/  FMUL R17, R5.reuse, R17 ;  /* 0x0000001105117220 */ /* 0x048fe20000400000 */
[----:B----4-:R-:W-:-:S03]  /*0670*/  FMUL R19, R5, R19 ;  /* 0x0000001305137220 */ /* 0x010fc60000400000 */
[C---:B------:R-:W-:Y:S01]  /*0680*/  FFMA R0, R5.reuse, R17, R0 ;  /* 0x0000001105007223 */ /* 0x040fe20000000000 */
[----:B-----5:R-:W-:-:S03]  /*0690*/  FMUL R23, R5, R23 ;  /* 0x0000001705177220 */ /* 0x020fc60000400000 */
[C---:B------:R-:W-:Y:S01]  /*06a0*/  FFMA R0, R5.reuse, R19, R0 ;  /* 0x0000001305007223 */ /* 0x040fe20000000000 */
[----:B------:R-:W-:-:S03]  /*06b0*/  FMUL R15, R5, R34 ;  /* 0x00000022050f7220 */ /* 0x000fc60000400000 */
[C---:B------:R-:W-:Y:S01]  /*06c0*/  FFMA R0, R5.reuse, R23, R0 ;  /* 0x0000001705007223 */ /* 0x040fe20000000000 */
[----:B0-----:R-:W-:-:S03]  /*06d0*/  FMUL R3, R5, R32 ;  /* 0x0000002005037220 */ /* 0x001fc60000400000 */
[----:B------:R-:W-:-:S04]  /*06e0*/  FFMA R0, R5, R15, R0 ;  /* 0x0000000f05007223 */ /* 0x000fc80000000000 */
[C---:B------:R-:W-:Y:S01]  /*06f0*/  FFMA R0, R5.reuse, R3, R0 ;  /* 0x0000000305007223 */ /* 0x040fe20000000000 */
[----:B------:R-:W-:-:S04]  /*0700*/  FMUL R3, R5, R30 ;  /* 0x0000001e05037220 */ /* 0x000fc80000400000 */
        /* <DEDUP_REMOVED lines=11> */
[C---:B------:R-:W-:Y:S01]  /*07c0*/  FMUL R3, R5.reuse, R18 ;  /* 0x0000001205037220 */ /* 0x040fe20000400000 */
[----:B------:R-:W-:-:S03]  /*07d0*/  FMUL R16, R5, R16 ;  /* 0x0000001005107220 */ /* 0x000fc60000400000 */
[C---:B------:R-:W-:Y:S01]  /*07e0*/  FFMA R0, R5.reuse, R3, R0 ;  /* 0x0000000305007223 */ /* 0x040fe20000000000 */
[----:B------:R-:W-:-:S04]  /*07f0*/  FMUL R3, R5, R14 ;  /* 0x0000000e05037220 */ /* 0x000fc80000400000 */
[C---:B------:R-:W-:Y:S01]  /*0800*/  FFMA R0, R5.reuse, R3, R0 ;  /* 0x0000000305007223 */ /* 0x040fe20000000000 */
[----:B------:R-:W-:-:S03]  /*0810*/  FMUL R3, R5, R36 ;  /* 0x0000002405037220 */ /* 0x000fc60000400000 */
[----:B------:R-:W-:-:S04]  /*0820*/  FFMA R0, R5, R16, R0 ;  /* 0x0000001005007223 */ /* 0x000fc80000000000 */
[----:B------:R-:W-:Y:S01]  /*0830*/  FFMA R0, R5, R3, R0 ;  /* 0x0000000305007223 */ /* 0x000fe20000000000 */
[----:B------:R-:W-:Y:S06]  /*0840*/  @P1 BRA `(.L_x_203) ;  /* 0xfffffffc00241947 */ /* 0x000fec000383ffff */
.L_x_202:
[----:B------:R-:W-:-:S13]  /*0850*/  ISETP.NE.AND P1, PT, R9, RZ, PT ;  /* 0x000000ff0900720c */ /* 0x000fda0003f25270 */
[----:B------:R-:W-:Y:S05]  /*0860*/  @!P1 BRA `(.L_x_204) ;  /* 0x0000000400149947 */ /* 0x000fea0003800000 */
[----:B------:R-:W-:Y:S02]  /*0870*/  IADD3 R2, PT, PT, R9, -0x1, RZ ;  /* 0xffffffff09027810 */ /* 0x000fe40007ffe0ff */
[----:B------:R-:W-:Y:S02]  /*0880*/  ISETP.NE.AND P2, PT, R13, RZ, PT ;  /* 0x000000ff0d00720c */ /* 0x000fe40003f45270 */
[----:B------:R-:W-:-:S13]  /*0890*/  ISETP.GE.U32.AND P1, PT, R2, 0x7, PT ;  /* 0x000000070200780c */ /* 0x000fda0003f26070 */
[----:B------:R-:W-:Y:S05]  /*08a0*/  @!P1 BRA `(.L_x_205) ;  /* 0x0000000000709947 */ /* 0x000fea0003800000 */
[----:B------:R-:W0:Y:S01]  /*08b0*/  LDC.64 R2, c[0x0][0x390] ;  /* 0x0000e400ff027b82 */ /* 0x000e220000000a00 */
[----:B------:R-:W-:-:S05]  /*08c0*/  IADD3 R15, PT, PT, R6, R7, RZ ;  /* 0x00000007060f7210 */ /* 0x000fca0007ffe0ff */
        /* <DEDUP_REMOVED lines=8> */
[----:B------:R0:W5:Y:S01]  /*0950*/  LDG.E R26, desc[UR8][R2.64+0x1c] ;  /* 0x00001c08021a7981 */ /* 0x000162000c1e1900 */
[----:B------:R-:W-:Y:S01]  /*0960*/  IADD3 R7, PT, PT, R7, 0x8, RZ ;  /* 0x0000000807077810 */ /* 0x000fe20007ffe0ff */
[----:B--2---:R-:W-:-:S04]  /*0970*/  FMUL R8, R5, R8 ;  /* 0x0000000805087220 */ /* 0x004fc80000400000 */
[C---:B------:R-:W-:Y:S01]  /*0980*/  FFMA R8, R5.reuse, R8, R0 ;  /* 0x0000000805087223 */ /* 0x040fe20000000000 */
[----:B---3--:R-:W-:-:S04]  /*0990*/  FMUL R15, R5, R14 ;  /* 0x0000000e050f7220 */ /* 0x008fc80000400000 */
[C---:B------:R-:W-:Y:S01]  /*09a0*/  FFMA R8, R5.reuse, R15, R8 ;  /* 0x0000000f05087223 */ /* 0x040fe20000000008 */
[----:B----4-:R-:W-:-:S04]  /*09b0*/  FMUL R15, R5, R16 ;  /* 0x00000010050f7220 */ /* 0x010fc80000400000 */
[C---:B------:R-:W-:Y:S01]  /*09c0*/  FFMA R8, R5.reuse, R15, R8 ;  /* 0x0000000f05087223 */ /* 0x040fe20000000008 */
[----:B-----5:R-:W-:-:S04]  /*09d0*/  FMUL R15, R5, R18 ;  /* 0x00000012050f7220 */ /* 0x020fc80000400000 */
[C---:B------:R-:W-:Y:S01]  /*09e0*/  FFMA R8, R5.reuse, R15, R8 ;  /* 0x0000000f05087223 */ /* 0x040fe20000000008 */
[C---:B------:R-:W-:Y:S01]  /*09f0*/  FMUL R15, R5.reuse, R20 ;  /* 0x00000014050f7220 */ /* 0x040fe20000400000 */
[----:B0-----:R-:W-:-:S03]  /*0a00*/  FMUL R3, R5, R22 ;  /* 0x0000001605037220 */ /* 0x001fc60000400000 */
[C---:B------:R-:W-:Y:S01]  /*0a10*/  FFMA R8, R5.reuse, R15, R8 ;  /* 0x0000000f05087223 */ /* 0x040fe20000000008 */
[----:B------:R-:W-:-:S03]  /*0a20*/  FMUL R15, R5, R24 ;  /* 0x00000018050f7220 */ /* 0x000fc60000400000 */
[C---:B------:R-:W-:Y:S01]  /*0a30*/  FFMA R8, R5.reuse, R3, R8 ;  /* 0x0000000305087223 */ /* 0x040fe20000000008 */
[----:B------:R-:W-:-:S03]  /*0a40*/  FMUL R3, R5, R26 ;  /* 0x0000001a05037220 */ /* 0x000fc60000400000 */
[----:B------:R-:W-:-:S04]  /*0a50*/  FFMA R8, R5, R15, R8 ;  /* 0x0000000f05087223 */ /* 0x000fc80000000008 */
[----:B------:R-:W-:-:S07]  /*0a60*/  FFMA R0, R5, R3, R8 ;  /* 0x0000000305007223 */ /* 0x000fce0000000008 */
.L_x_205:
        /* <DEDUP_REMOVED lines=11> */
[----:B------:R-:W5:Y:S01]  /*0b20*/  LDG.E R18, desc[UR8][R2.64+0xc] ;  /* 0x00000c0802127981 */ /* 0x000f62000c1e1900 */
[----:B------:R-:W-:Y:S01]  /*0b30*/  IADD3 R7, PT, PT, R7, 0x4, RZ ;  /* 0x0000000407077810 */ /* 0x000fe20007ffe0ff */
[----:B--2---:R-:W-:-:S04]  /*0b40*/  FMUL R8, R5, R8 ;  /* 0x0000000805087220 */ /* 0x004fc80000400000 */
[C---:B------:R-:W-:Y:S01]  /*0b50*/  FFMA R8, R5.reuse, R8, R0 ;  /* 0x0000000805087223 */ /* 0x040fe20000000000 */
[C---:B---3--:R-:W-:Y:S01]  /*0b60*/  FMUL R15, R5.reuse, R14 ;  /* 0x0000000e050f7220 */ /* 0x048fe20000400000 */
[----:B----4-:R-:W-:-:S03]  /*0b70*/  FMUL R17, R5, R16 ;  /* 0x0000001005117220 */ /* 0x010fc60000400000 */
[C---:B------:R-:W-:Y:S01]  /*0b80*/  FFMA R8, R5.reuse, R15, R8 ;  /* 0x0000000f05087223 */ /* 0x040fe20000000008 */
[----:B-----5:R-:W-:-:S03]  /*0b90*/  FMUL R15, R5, R18 ;  /* 0x00000012050f7220 */ /* 0x020fc60000400000 */
[----:B------:R-:W-:-:S04]  /*0ba0*/  FFMA R8, R5, R17, R8 ;  /* 0x0000001105087223 */ /* 0x000fc80000000008 */
[----:B------:R-:W-:-:S07]  /*0bb0*/  FFMA R0, R5, R15, R8 ;  /* 0x0000000f05007223 */ /* 0x000fce0000000008 */
.L_x_206:
[----:B------:R-:W-:Y:S05]  /*0bc0*/  @!P2 BRA `(.L_x_204) ;  /* 0x00000000003ca947 */ /* 0x000fea0003800000 */
[----:B------:R-:W0:Y:S01]  /*0bd0*/  LDC.64 R2, c[0x0][0x390] ;  /* 0x0000e400ff027b82 */ /* 0x000e220000000a00 */
[----:B------:R-:W-:-:S05]  /*0be0*/  IADD3 R7, PT, PT, R6, R7, RZ ;  /* 0x0000000706077210 */ /* 0x000fca0007ffe0ff */
[----:B0-----:R-:W-:-:S05]  /*0bf0*/  IMAD.WIDE R2, R7, 0x4, R2 ;  /* 0x0000000407027825 */ /* 0x001fca00078e0202 */
[----:B------:R-:W2:Y:S01]  /*0c00*/  LDG.E R6, desc[UR8][R2.64] ;  /* 0x0000000802067981 */ /* 0x000ea2000c1e1900 */
[----:B------:R-:W-:Y:S01]  /*0c10*/  ISETP.NE.AND P1, PT, R10, 0x1, PT ;  /* 0x000000010a00780c */ /* 0x000fe20003f25270 */
[----:B--2---:R-:W-:-:S04]  /*0c20*/  FMUL R6, R5, R6 ;  /* 0x0000000605067220 */ /* 0x004fc80000400000 */
[----:B------:R-:W-:-:S08]  /*0c30*/  FFMA R0, R5, R6, R0 ;  /* 0x0000000605007223 */ /* 0x000fd00000000000 */
[----:B------:R-:W-:Y:S05]  /*0c40*/  @!P1 BRA `(.L_x_204) ;  /* 0x00000000001c9947 */ /* 0x000fea0003800000 */
[----:B------:R-:W-:Y:S01]  /*0c50*/  ISETP.NE.AND P1, PT, R10, 0x2, PT ;  /* 0x000000020a00780c */ /* 0x000fe20003f25270 */
[----:B------:R-:W2:-:S12]  /*0c60*/  LDG.E R6, desc[UR8][R2.64+0x4] ;  /* 0x0000040802067981 */ /* 0x000e98000c1e1900 */
[----:B------:R-:W3:Y:S01]  /*0c70*/  @P1 LDG.E R8, desc[UR8][R2.64+0x8] ;  /* 0x0000080802081981 */ /* 0x000ee2000c1e1900 */
[----:B--2---:R-:W-:-:S04]  /*0c80*/  FMUL R6, R5, R6 ;  /* 0x0000000605067220 */ /* 0x004fc80000400000 */
[C---:B------:R-:W-:Y:S01]  /*0c90*/  FFMA R0, R5.reuse, R6, R0 ;  /* 0x0000000605007223 */ /* 0x040fe20000000000 */
[----:B---3--:R-:W-:-:S04]  /*0ca0*/  @P1 FMUL R7, R5, R8 ;  /* 0x0000000805071220 */ /* 0x008fc80000400000 */
[----:B------:R-:W-:-:S07]  /*0cb0*/  @P1 FFMA R0, R5, R7, R0 ;  /* 0x0000000705001223 */ /* 0x000fce0000000000 */
.L_x_204:
[----:B------:R-:W-:Y:S05]  /*0cc0*/  @P0 BRA `(.L_x_207) ;  /* 0xfffffff400b80947 */ /* 0x000fea000383ffff */
[----:B------:R-:W0:Y:S02]  /*0cd0*/  LDC.64 R2, c[0x0][0x398] ;  /* 0x0000e600ff027b82 */ /* 0x000e240000000a00 */
[----:B0-----:R-:W-:-:S06]  /*0ce0*/  IMAD.WIDE.U32 R2, R11, 0x4, R2 ;  /* 0x000000040b027825 */ /* 0x001fcc00078e0002 */
[----:B------:R0:W2:Y:S01]  /*0cf0*/  LDG.E R3, desc[UR8][R2.64] ;  /* 0x0000000802037981 */ /* 0x0000a2000c1e1900 */
[----:B------:R-:W-:Y:S02]  /*0d00*/  HFMA2 R5, -RZ, RZ, 0.96630859375, -0.0022525787353515625 ;  /* 0x3bbb989dff057431 */ /* 0x000fe400000001ff */
[----:B------:R-:W-:Y:S01]  /*0d10*/  FMUL R0, R0, -0.5 ;  /* 0xbf00000000007820 */ /* 0x000fe20000400000 */
[----:B------:R-:W-:-:S03]  /*0d20*/  MOV R6, 0x437c0000 ;  /* 0x437c000000067802 */ /* 0x000fc60000000f00 */
[----:B------:R-:W-:-:S04]  /*0d30*/  FFMA.SAT R5, R0, R5, 0.5 ;  /* 0x3f00000000057423 */ /* 0x000fc80000002005 */
[----:B------:R-:W-:-:S04]  /*0d40*/  FFMA.RM R5, R5, R6, 12582913 ;  /* 0x4b40000105057423 */ /* 0x000fc80000004006 */
[C---:B------:R-:W-:Y:S01]  /*0d50*/  FADD R7, R5.reuse, -12583039 ;  /* 0xcb40007f05077421 */ /* 0x040fe20000000000 */
[----:B0-----:R-:W-:-:S03]  /*0d60*/  SHF.L.U32 R2, R5, 0x17, RZ ;  /* 0x0000001705027819 */ /* 0x001fc600000006ff */
[----:B------:R-:W-:-:S04]  /*0d70*/  FFMA R7, R0, 1.4426950216293334961, -R7 ;  /* 0x3fb8aa3b00077823 */ /* 0x000fc80000000807 */
[----:B------:R-:W-:-:S06]  /*0d80*/  FFMA R7, R0, 1.925963033500011079e-08, R7 ;  /* 0x32a5706000077823 */ /* 0x000fcc0000000007 */
[----:B------:R-:W0:Y:S02]  /*0d90*/  MUFU.EX2 R7, R7 ;  /* 0x0000000700077308 */ /* 0x000e240000000800 */
[----:B0-----:R-:W-:Y:S01]  /*0da0*/  FMUL R2, R2, R7 ;  /* 0x0000000702027220 */ /* 0x001fe20000400000 */
[----:B--2---:R-:W-:-:S05]  /*0db0*/  FMUL R6, R12, R3 ;  /* 0x000000030c067220 */ /* 0x004fca0000400000 */
[----:B------:R0:W1:Y:S01]  /*0dc0*/  MUFU.RSQ R15, R6 ;  /* 0x00000006000f7308 */ /* 0x0000620000001400 */
[----:B------:R-:W-:-:S04]  /*0dd0*/  IADD3 R0, PT, PT, R6, -0xd000000, RZ ;  /* 0xf300000006007810 */ /* 0x000fc80007ffe0ff */
[----:B------:R-:W-:-:S13]  /*0de0*/  ISETP.GT.U32.AND P0, PT, R0, 0x727fffff, PT ;  /* 0x727fffff0000780c */ /* 0x000fda0003f04070 */
[----:B01----:R-:W-:Y:S05]  /*0df0*/  @!P0 BRA `(.L_x_208) ;  /* 0x0000000000108947 */ /* 0x003fea0003800000 */
[----:B------:R-:W-:Y:S02]  /*0e00*/  MOV R7, R6 ;  /* 0x0000000600077202 */ /* 0x000fe40000000f00 */
[----:B------:R-:W-:-:S07]  /*0e10*/  MOV R0, 0xe30 ;  /* 0x00000e3000007802 */ /* 0x000fce0000000f00 */
[----:B------:R-:W-:Y:S05]  /*0e20*/  CALL.REL.NOINC `($__internal_2_$__cuda_sm20_sqrt_rn_f32_slowpath) ;  /* 0x0000002000687944 */ /* 0x000fea0003c00000 */
[----:B------:R-:W-:Y:S05]  /*0e30*/  BRA `(.L_x_209) ;  /* 0x0000000000107947 */ /* 0x000fea0003800000 */
.L_x_208:
[----:B------:R-:W-:Y:S01]  /*0e40*/  FMUL.FTZ R3, R6, R15 ;  /* 0x0000000f06037220 */ /* 0x000fe20000410000 */
[----:B------:R-:W-:-:S03]  /*0e50*/  FMUL.FTZ R5, R15, 0.5 ;  /* 0x3f0000000f057820 */ /* 0x000fc60000410000 */
[----:B------:R-:W-:-:S04]  /*0e60*/  FFMA R0, -R3, R3, R6 ;  /* 0x0000000303007223 */ /* 0x000fc80000000106 */
[----:B------:R-:W-:-:S07]  /*0e70*/  FFMA R3, R0, R5, R3 ;  /* 0x0000000500037223 */ /* 0x000fce0000000003 */
.L_x_209:
[----:B------:R-:W0:Y:S01]  /*0e80*/  MUFU.RCP R0, R3 ;  /* 0x0000000300007308 */ /* 0x000e220000001000 */
[----:B------:R-:W-:Y:S07]  /*0e90*/  BSSY.RECONVERGENT B0, `(.L_x_210) ;  /* 0x000000b000007945 */ /* 0x000fee0003800200 */
[----:B------:R-:W1:Y:S01]  /*0ea0*/  FCHK P0, R2, R3 ;  /* 0x0000000302007302 */ /* 0x000e620000000000 */
[----:B0-----:R-:W-:-:S04]  /*0eb0*/  FFMA R5, R0, -R3, 1 ;  /* 0x3f80000000057423 */ /* 0x001fc80000000803 */
[----:B------:R-:W-:-:S04]  /*0ec0*/  FFMA R5, R0, R5, R0 ;  /* 0x0000000500057223 */ /* 0x000fc80000000000 */
[----:B------:R-:W-:-:S04]  /*0ed0*/  FFMA R0, R2, R5, RZ ;  /* 0x0000000502007223 */ /* 0x000fc800000000ff */
[----:B------:R-:W-:-:S04]  /*0ee0*/  FFMA R6, R0, -R3, R2 ;  /* 0x8000000300067223 */ /* 0x000fc80000000002 */
[----:B------:R-:W-:Y:S01]  /*0ef0*/  FFMA R0, R5, R6, R0 ;  /* 0x0000000605007223 */ /* 0x000fe20000000000 */
[----:B-1----:R-:W-:Y:S06]  /*0f00*/  @!P0 BRA `(.L_x_211) ;  /* 0x00000000000c8947 */ /* 0x002fec0003800000 */
[----:B------:R-:W-:Y:S02]  /*0f10*/  MOV R0, R3 ;  /* 0x0000000300007202 */ /* 0x000fe40000000f00 */
[----:B------:R-:W-:-:S07]  /*0f20*/  MOV R6, 0xf40 ;  /* 0x00000f4000067802 */ /* 0x000fce0000000f00 */
[----:B------:R-:W-:Y:S05]  /*0f30*/  CALL.REL.NOINC `($__internal_3_$__cuda_sm3x_div_rn_noftz_f32_slowpath) ;  /* 0x0000002000807944 */ /* 0x000fea0003c00000 */
.L_x_211:
[----:B------:R-:W-:Y:S05]  /*0f40*/  BSYNC.RECONVERGENT B0 ;  /* 0x0000000000007941 */ /* 0x000fea0003800200 */
.L_x_210:
[----:B------:R-:W0:Y:S01]  /*0f50*/  LDC.64 R2, c[0x0][0x3a0] ;  /* 0x0000e800ff027b82 */ /* 0x000e220000000a00 */
[----:B------:R-:W1:Y:S07]  /*0f60*/  LDCU UR4, c[0x0][0x3b8] ;  /* 0x00007700ff0477ac */ /* 0x000e6e0008000800 */
[----:B------:R-:W2:Y:S01]  /*0f70*/  LDC.64 R6, c[0x0][0x3a8] ;  /* 0x0000ea00ff067b82 */ /* 0x000ea20000000a00 */
[----:B0-----:R-:W-:-:S06]  /*0f80*/  IMAD.WIDE.U32 R2, R11, 0x4, R2 ;  /* 0x000000040b027825 */ /* 0x001fcc00078e0002 */
[----:B------:R-:W3:Y:S01]  /*0f90*/  LDG.E R3, desc[UR8][R2.64] ;  /* 0x0000000802037981 */ /* 0x000ee2000c1e1900 */
[----:B-1----:R-:W-:Y:S01]  /*0fa0*/  IMAD R5, R4, UR4, R11 ;  /* 0x0000000404057c24 */ /* 0x002fe2000f8e020b */
[----:B------:R-:W-:-:S03]  /*0fb0*/  IADD3 R11, PT, PT, R11, 0x1, RZ ;  /* 0x000000010b0b7810 */ /* 0x000fc60007ffe0ff */
[----:B--2---:R-:W-:Y:S01]  /*0fc0*/  IMAD.WIDE R6, R5, 0x4, R6 ;  /* 0x0000000405067825 */ /* 0x004fe200078e0206 */
[----:B------:R-:W-:-:S03]  /*0fd0*/  ISETP.NE.AND P0, PT, R11, UR4, PT ;  /* 0x000000040b007c0c */ /* 0x000fc6000bf05270 */
[----:B---3--:R-:W-:-:S05]  /*0fe0*/  FMUL R5, R3, R0 ;  /* 0x0000000003057220 */ /* 0x008fca0000400000 */
[----:B------:R0:W-:Y:S05]  /*0ff0*/  STG.E desc[UR8][R6.64], R5 ;  /* 0x0000000506007986 */ /* 0x0001ea000c101908 */
[----:B------:R-:W-:Y:S05]  /*1000*/  @!P0 EXIT ;  /* 0x000000000000894d */ /* 0x000fea0003800000 */
[----:B------:R-:W-:Y:S05]  /*1010*/  BRA `(.L_x_212) ;  /* 0xfffffff000dc7947 */ /* 0x000fea000383ffff */
.L_x_201:
[----:B------:R-:W-:-:S13]  /*1020*/  ISETP.NE.AND P0, PT, R10, RZ, PT ;  /* 0x000000ff0a00720c */ /* 0x000fda0003f05270 */
[----:B------:R-:W-:Y:S05]  /*1030*/  @P0 BRA `(.L_x_213) ;  /* 0x0000000c00d80947 */ /* 0x000fea0003800000 */
[C---:B------:R-:W-:Y:S01]  /*1040*/  ISETP.GE.U32.AND P0, PT, R6.reuse, 0x4, PT ;  /* 0x000000040600780c */ /* 0x040fe20003f06070 */
[----:B------:R-:W-:Y:S01]  /*1050*/  HFMA2 R15, -RZ, RZ, 0, 0 ;  /* 0x00000000ff0f7431 */ /* 0x000fe200000001ff */
[----:B------:R-:W-:-:S11]  /*1060*/  LOP3.LUT R9, R6, 0x3, RZ, 0xc0, !PT ;  /* 0x0000000306097812 */ /* 0x000fd600078ec0ff */
[----:B------:R-:W-:Y:S05]  /*1070*/  @!P0 BRA `(.L_x_214) ;  /* 0x0000000400f08947 */ /* 0x000fea0003800000 */
[----:B------:R-:W-:Y:S01]  /*1080*/  MOV R3, 0x437c0000 ;  /* 0x437c000000037802 */ /* 0x000fe20000000f00 */
[----:B------:R-:W0:Y:S01]  /*1090*/  LDC.64 R18, c[0x0][0x398] ;  /* 0x0000e600ff127b82 */ /* 0x000e220000000a00 */
[----:B------:R-:W-:Y:S01]  /*10a0*/  MOV R0, 0x3f000000 ;  /* 0x3f00000000007802 */ /* 0x000fe20000000f00 */
[----:B------:R-:W1:Y:S01]  /*10b0*/  LDCU UR4, c[0x0][0x3b8] ;  /* 0x00007700ff0477ac */ /* 0x000e620008000800 */
[----:B------:R-:W-:Y:S02]  /*10c0*/  LOP3.LUT R15, R6, 0x7ffffffc, RZ, 0xc0, !PT ;  /* 0x7ffffffc060f7812 */ /* 0x000fe400078ec0ff */
[----:B------:R-:W-:Y:S01]  /*10d0*/  MOV R17, RZ ;  /* 0x000000ff00117202 */ /* 0x000fe20000000f00 */
[----:B------:R-:W-:Y:S02]  /*10e0*/  FFMA.RM R0, R3, R0, 12582913 ;  /* 0x4b40000103007423 */ /* 0x000fe40000004000 */
[----:B------:R-:W2:Y:S02]  /*10f0*/  LDC.64 R12, c[0x0][0x3a0] ;  /* 0x0000e800ff0c7b82 */ /* 0x000ea40000000a00 */
[C---:B------:R-:W-:Y:S01]  /*1100*/  FADD R3, R0.reuse, -12583039 ;  /* 0xcb40007f00037421 */ /* 0x040fe20000000000 */
[----:B------:R-:W-:-:S05]  /*1110*/  SHF.L.U32 R2, R0, 0x17, RZ ;  /* 0x0000001700027819 */ /* 0x000fca00000006ff */
[----:B------:R-:W3:Y:S01]  /*1120*/  LDC.64 R10, c[0x0][0x3a8] ;  /* 0x0000ea00ff0a7b82 */ /* 0x000ee20000000a00 */
[----:B------:R-:W4:Y:S02]  /*1130*/  MUFU.EX2 R3, -R3 ;  /* 0x8000000300037308 */ /* 0x000f240000000800 */
[----:B-1--4-:R-:W-:-:S07]  /*1140*/  FMUL R2, R2, R3 ;  /* 0x0000000302027220 */ /* 0x012fce0000400000 */
.L_x_227:
[----:B0-----:R-:W-:-:S05]  /*1150*/  IMAD.WIDE.U32 R24, R17, 0x4, R18 ;  /* 0x0000000411187825 */ /* 0x001fca00078e0012 */
[----:B------:R-:W4:Y:S02]  /*1160*/  LDG.E R7, desc[UR8][R24.64] ;  /* 0x0000000818077981 */ /* 0x000f24000c1e1900 */
[----:B----4-:R-:W-:Y:S01]  /*1170*/  IADD3 R0, PT, PT, R7, -0xd000000, RZ ;  /* 0xf300000007007810 */ /* 0x010fe20007ffe0ff */
[----:B-1----:R0:W1:Y:S03]  /*1180*/  MUFU.RSQ R6, R7 ;  /* 0x0000000700067308 */ /* 0x0020660000001400 */
[----:B------:R-:W-:-:S13]  /*1190*/  ISETP.GT.U32.AND P0, PT, R0, 0x727fffff, PT ;  /* 0x727fffff0000780c */ /* 0x000fda0003f04070 */
[----:B0-----:R-:W-:Y:S05]  /*11a0*/  @!P0 BRA `(.L_x_215) ;  /* 0x00000000000c8947 */ /* 0x001fea0003800000 */
[----:B------:R-:W-:-:S07]  /*11b0*/  MOV R0, 0x11d0 ;  /* 0x000011d000007802 */ /* 0x000fce0000000f00 */
[----:B-123--:R-:W-:Y:S05]  /*11c0*/  CALL.REL.NOINC `($__internal_2_$__cuda_sm20_sqrt_rn_f32_slowpath) ;  /* 0x0000001c00807944 */ /* 0x00efea0003c00000 */
[----:B------:R-:W-:Y:S05]  /*11d0*/  BRA `(.L_x_216) ;  /* 0x0000000000107947 */ /* 0x000fea0003800000 */
.L_x_215:
[----:B-1----:R-:W-:Y:S01]  /*11e0*/  FMUL.FTZ R3, R7, R6 ;  /* 0x0000000607037220 */ /* 0x002fe20000410000 */
[----:B------:R-:W-:-:S03]  /*11f0*/  FMUL.FTZ R5, R6, 0.5 ;  /* 0x3f00000006057820 */ /* 0x000fc60000410000 */
[----:B------:R-:W-:-:S04]  /*1200*/  FFMA R0, -R3, R3, R7 ;  /* 0x0000000303007223 */ /* 0x000fc80000000107 */
[----:B------:R-:W-:-:S07]  /*1210*/  FFMA R3, R0, R5, R3 ;  /* 0x0000000500037223 */ /* 0x000fce0000000003 */
.L_x_216:
[----:B------:R-:W0:Y:S08]  /*1220*/  MUFU.RCP R0, R3 ;  /* 0x0000000300007308 */ /* 0x000e300000001000 */
        /* <DEDUP_REMOVED lines=9> */
[----:B--23--:R-:W-:Y:S05]  /*12c0*/  CALL.REL.NOINC `($__internal_3_$__cuda_sm3x_div_rn_noftz_f32_slowpath) ;  /* 0x0000001c009c7944 */ /* 0x00cfea0003c00000 */
.L_x_217:
[----:B--2---:R-:W-:-:S05]  /*12d0*/  IMAD.WIDE.U32 R22, R17, 0x4, R12 ;  /* 0x0000000411167825 */ /* 0x004fca00078e000c */
[----:B------:R-:W2:Y:S01]  /*12e0*/  LDG.E R3, desc[UR8][R22.64] ;  /* 0x0000000816037981 */ /* 0x000ea2000c1e1900 */
[----:B------:R-:W-:-:S04]  /*12f0*/  IMAD R21, R4, UR4, R17 ;  /* 0x0000000404157c24 */ /* 0x000fc8000f8e0211 */
[----:B---3--:R-:W-:-:S04]  /*1300*/  IMAD.WIDE R20, R21, 0x4, R10 ;  /* 0x0000000415147825 */ /* 0x008fc800078e020a */
[----:B--2---:R-:W-:-:S05]  /*1310*/  FMUL R3, R3, R0 ;  /* 0x0000000003037220 */ /* 0x004fca0000400000 */
[----:B------:R0:W-:Y:S04]  /*1320*/  STG.E desc[UR8][R20.64], R3 ;  /* 0x0000000314007986 */ /* 0x0001e8000c101908 */
[----:B------:R-:W2:Y:S02]  /*1330*/  LDG.E R7, desc[UR8][R24.64+0x4] ;  /* 0x0000040818077981 */ /* 0x000ea4000c1e1900 */
[----:B--2---:R-:W-:Y:S01]  /*1340*/  IADD3 R0, PT, PT, R7, -0xd000000, RZ ;  /* 0xf300000007007810 */ /* 0x004fe20007ffe0ff */
[----:B------:R0:W1:Y:S03]  /*1350*/  MUFU.RSQ R6, R7 ;  /* 0x0000000700067308 */ /* 0x0000660000001400 */
[----:B------:R-:W-:-:S13]  /*1360*/  ISETP.GT.U32.AND P0, PT, R0, 0x727fffff, PT ;  /* 0x727fffff0000780c */ /* 0x000fda0003f04070 */
[----:B0-----:R-:W-:Y:S05]  /*1370*/  @!P0 BRA `(.L_x_218) ;  /* 0x00000000000c8947 */ /* 0x001fea0003800000 */
[----:B------:R-:W-:-:S07]  /*1380*/  MOV R0, 0x13a0 ;  /* 0x000013a000007802 */ /* 0x000fce0000000f00 */
[----:B-1----:R-:W-:Y:S05]  /*1390*/  CALL.REL.NOINC `($__internal_2_$__cuda_sm20_sqrt_rn_f32_slowpath) ;  /* 0x0000001c000c7944 */ /* 0x002fea0003c00000 */
[----:B------:R-:W-:Y:S05]  /*13a0*/  BRA `(.L_x_219) ;  /* 0x0000000000107947 */ /* 0x000fea0003800000 */
.L_x_218:
[----:B-1----:R-:W-:Y:S01]  /*13b0*/  FMUL.FTZ R3, R7, R6 ;  /* 0x0000000607037220 */ /* 0x002fe20000410000 */
[----:B------:R-:W-:-:S03]  /*13c0*/  FMUL.FTZ R5, R6, 0.5 ;  /* 0x3f00000006057820 */ /* 0x000fc60000410000 */
[----:B------:R-:W-:-:S04]  /*13d0*/  FFMA R0, -R3, R3, R7 ;  /* 0x0000000303007223 */ /* 0x000fc80000000107 */
[----:B------:R-:W-:-:S07]  /*13e0*/  FFMA R3, R0, R5, R3 ;  /* 0x0000000500037223 */ /* 0x000fce0000000003 */
.L_x_219:
        /* <DEDUP_REMOVED lines=11> */
.L_x_220:
[----:B------:R-:W2:Y:S02]  /*14a0*/  LDG.E R3, desc[UR8][R22.64+0x4] ;  /* 0x0000040816037981 */ /* 0x000ea4000c1e1900 */
        /* <DEDUP_REMOVED lines=10> */
.L_x_221:
[----:B-1----:R-:W-:Y:S01]  /*1550*/  FMUL.FTZ R3, R7, R6 ;  /* 0x0000000607037220 */ /* 0x002fe20000410000 */
[----:B------:R-:W-:-:S03]  /*1560*/  FMUL.FTZ R5, R6, 0.5 ;  /* 0x3f00000006057820 */ /* 0x000fc60000410000 */
[----:B------:R-:W-:-:S04]  /*1570*/  FFMA R0, -R3, R3, R7 ;  /* 0x0000000303007223 */ /* 0x000fc80000000107 */
[----:B------:R-:W-:-:S07]  /*1580*/  FFMA R3, R0, R5, R3 ;  /* 0x0000000500037223 */ /* 0x000fce0000000003 */
.L_x_222:
        /* <DEDUP_REMOVED lines=11> */
.L_x_223:
        /* <DEDUP_REMOVED lines=11> */
.L_x_224:
[----:B-1----:R-:W-:Y:S01]  /*16f0*/  FMUL.FTZ R3, R7, R6 ;  /* 0x0000000607037220 */ /* 0x002fe20000410000 */
[----:B------:R-:W-:-:S03]  /*1700*/  FMUL.FTZ R5, R6, 0.5 ;  /* 0x3f00000006057820 */ /* 0x000fc60000410000 */
[----:B------:R-:W-:-:S04]  /*1710*/  FFMA R0, -R3, R3, R7 ;  /* 0x0000000303007223 */ /* 0x000fc80000000107 */
[----:B------:R-:W-:-:S07]  /*1720*/  FFMA R3, R0, R5, R3 ;  /* 0x0000000500037223 */ /* 0x000fce0000000003 */
.L_x_225:
        /* <DEDUP_REMOVED lines=11> */
.L_x_226:
[----:B------:R-:W2:Y:S01]  /*17e0*/  LDG.E R23, desc[UR8][R22.64+0xc] ;  /* 0x00000c0816177981 */ /* 0x000ea2000c1e1900 */
[----:B------:R-:W-:-:S04]  /*17f0*/  IADD3 R17, PT, PT, R17, 0x4, RZ ;  /* 0x0000000411117810 */ /* 0x000fc80007ffe0ff */
[----:B------:R-:W-:Y:S01]  /*1800*/  ISETP.NE.AND P0, PT, R17, R15, PT ;  /* 0x0000000f1100720c */ /* 0x000fe20003f05270 */
[----:B--2---:R-:W-:-:S05]  /*1810*/  FMUL R3, R23, R0 ;  /* 0x0000000017037220 */ /* 0x004fca0000400000 */
[----:B------:R1:W-:Y:S07]  /*1820*/  STG.E desc[UR8][R20.64+0xc], R3 ;  /* 0x00000c0314007986 */ /* 0x0003ee000c101908 */
[----:B------:R-:W-:Y:S05]  /*1830*/  @P0 BRA `(.L_x_227) ;  /* 0xfffffff800440947 */ /* 0x000fea000383ffff */
.L_x_214:
[----:B------:R-:W-:-:S13]  /*1840*/  ISETP.NE.AND P0, PT, R9, RZ, PT ;  /* 0x000000ff0900720c */ /* 0x000fda0003f05270 */
[----:B------:R-:W-:Y:S05]  /*1850*/  @!P0 EXIT ;  /* 0x000000000000894d */ /* 0x000fea0003800000 */
[----:B------:R-:W-:-:S13]  /*1860*/  ISETP.NE.AND P0, PT, R9, 0x1, PT ;  /* 0x000000010900780c */ /* 0x000fda0003f05270 */
[----:B------:R-:W-:Y:S05]  /*1870*/  @!P0 BRA `(.L_x_228) ;  /* 0x0000000400108947 */ /* 0x000fea0003800000 */
[----:B------:R-:W0:Y:S02]  /*1880*/  LDC.64 R16, c[0x0][0x398] ;  /* 0x0000e600ff107b82 */ /* 0x000e240000000a00 */
[----:B0-----:R-:W-:-:S05]  /*1890*/  IMAD.WIDE.U32 R16, R15, 0x4, R16 ;  /* 0x000000040f107825 */ /* 0x001fca00078e0010 */
[----:B------:R-:W2:Y:S01]  /*18a0*/  LDG.E R7, desc[UR8][R16.64] ;  /* 0x0000000810077981 */ /* 0x000ea2000c1e1900 */
[----:B------:R-:W-:Y:S01]  /*18b0*/  HFMA2 R0, -RZ, RZ, 1.75, 0 ;  /* 0x3f000000ff007431 */ /* 0x000fe200000001ff */
[----:B-1----:R-:W-:-:S05]  /*18c0*/  MOV R3, 0x437c0000 ;  /* 0x437c000000037802 */ /* 0x002fca0000000f00 */
[----:B------:R-:W-:-:S04]  /*18d0*/  FFMA.RM R3, R3, R0, 12582913 ;  /* 0x4b40000103037423 */ /* 0x000fc80000004000 */
[C---:B------:R-:W-:Y:S01]  /*18e0*/  FADD R5, R3.reuse, -12583039 ;  /* 0xcb40007f03057421 */ /* 0x040fe20000000000 */
[----:B------:R-:W-:-:S05]  /*18f0*/  SHF.L.U32 R2, R3, 0x17, RZ ;  /* 0x0000001703027819 */ /* 0x000fca00000006ff */
[----:B------:R-:W0:Y:S02]  /*1900*/  MUFU.EX2 R5, -R5 ;  /* 0x8000000500057308 */ /* 0x000e240000000800 */
[----:B0-----:R-:W-:Y:S01]  /*1910*/  FMUL R2, R2, R5 ;  /* 0x0000000502027220 */ /* 0x001fe20000400000 */
[----:B--2---:R-:W-:-:S05]  /*1920*/  IADD3 R0, PT, PT, R7, -0xd000000, RZ ;  /* 0xf300000007007810 */ /* 0x004fca0007ffe0ff */
[----:B------:R0:W1:Y:S01]  /*1930*/  MUFU.RSQ R6, R7 ;  /* 0x0000000700067308 */ /* 0x0000620000001400 */
[----:B------:R-:W-:-:S13]  /*1940*/  ISETP.GT.U32.AND P0, PT, R0, 0x727fffff, PT ;  /* 0x727fffff0000780c */ /* 0x000fda0003f04070 */
[----:B0-----:R-:W-:Y:S05]  /*1950*/  @!P0 BRA `(.L_x_229) ;  /* 0x00000000000c8947 */ /* 0x001fea0003800000 */
[----:B------:R-:W-:-:S07]  /*1960*/  MOV R0, 0x1980 ;  /* 0x0000198000007802 */ /* 0x000fce0000000f00 */
[----:B-1----:R-:W-:Y:S05]  /*1970*/  CALL.REL.NOINC `($__internal_2_$__cuda_sm20_sqrt_rn_f32_slowpath) ;  /* 0x0000001400947944 */ /* 0x002fea0003c00000 */
[----:B------:R-:W-:Y:S05]  /*1980*/  BRA `(.L_x_230) ;  /* 0x0000000000107947 */ /* 0x000fea0003800000 */
.L_x_229:
[----:B-1----:R-:W-:Y:S01]  /*1990*/  FMUL.FTZ R3, R7, R6 ;  /* 0x0000000607037220 */ /* 0x002fe20000410000 */
[----:B------:R-:W-:-:S03]  /*19a0*/  FMUL.FTZ R5, R6, 0.5 ;  /* 0x3f00000006057820 */ /* 0x000fc60000410000 */
[----:B------:R-:W-:-:S04]  /*19b0*/  FFMA R0, -R3, R3, R7 ;  /* 0x0000000303007223 */ /* 0x000fc80000000107 */
[----:B------:R-:W-:-:S07]  /*19c0*/  FFMA R3, R0, R5, R3 ;  /* 0x0000000500037223 */ /* 0x000fce0000000003 */
.L_x_230:
        /* <DEDUP_REMOVED lines=11> */
.L_x_231:
[----:B------:R-:W0:Y:S01]  /*1a80*/  LDC.64 R12, c[0x0][0x3a0] ;  /* 0x0000e800ff0c7b82 */ /* 0x000e220000000a00 */
[----:B------:R-:W1:Y:S07]  /*1a90*/  LDCU UR4, c[0x0][0x3b8] ;  /* 0x00007700ff0477ac */ /* 0x000e6e0008000800 */
[----:B------:R-:W2:Y:S01]  /*1aa0*/  LDC.64 R10, c[0x0][0x3a8] ;  /* 0x0000ea00ff0a7b82 */ /* 0x000ea20000000a00 */
[----:B0-----:R-:W-:-:S05]  /*1ab0*/  IMAD.WIDE.U32 R12, R15, 0x4, R12 ;  /* 0x000000040f0c7825 */ /* 0x001fca00078e000c */
[----:B------:R-:W3:Y:S01]  /*1ac0*/  LDG.E R3, desc[UR8][R12.64] ;  /* 0x000000080c037981 */ /* 0x000ee2000c1e1900 */
[----:B-1----:R-:W-:-:S04]  /*1ad0*/  IMAD R5, R4, UR4, R15 ;  /* 0x0000000404057c24 */ /* 0x002fc8000f8e020f */
[----:B--2---:R-:W-:-:S04]  /*1ae0*/  IMAD.WIDE R10, R5, 0x4, R10 ;  /* 0x00000004050a7825 */ /* 0x004fc800078e020a */
[----:B---3--:R-:W-:-:S05]  /*1af0*/  FMUL R3, R3, R0 ;  /* 0x0000000003037220 */ /* 0x008fca0000400000 */
        /* <DEDUP_REMOVED lines=9> */
.L_x_232:
[----:B-1----:R-:W-:Y:S01]  /*1b90*/  FMUL.FTZ R3, R7, R6 ;  /* 0x0000000607037220 */ /* 0x002fe20000410000 */
[----:B------:R-:W-:-:S03]  /*1ba0*/  FMUL.FTZ R5, R6, 0.5 ;  /* 0x3f00000006057820 */ /* 0x000fc60000410000 */
[----:B------:R-:W-:-:S04]  /*1bb0*/  FFMA R0, -R3, R3, R7 ;  /* 0x0000000303007223 */ /* 0x000fc80000000107 */
[----:B------:R-:W-:-:S07]  /*1bc0*/  FFMA R3, R0, R5, R3 ;  /* 0x0000000500037223 */ /* 0x000fce0000000003 */
.L_x_233:
        /* <DEDUP_REMOVED lines=11> */
.L_x_234:
[----:B------:R-:W2:Y:S01]  /*1c80*/  LDG.E R13, desc[UR8][R12.64+0x4] ;  /* 0x000004080c0d7981 */ /* 0x000ea2000c1e1900 */
[----:B------:R-:W-:Y:S01]  /*1c90*/  IADD3 R15, PT, PT, R15, 0x2, RZ ;  /* 0x000000020f0f7810 */ /* 0x000fe20007ffe0ff */
[----:B--2---:R-:W-:-:S05]  /*1ca0*/  FMUL R3, R13, R0 ;  /* 0x000000000d037220 */ /* 0x004fca0000400000 */
[----:B------:R0:W-:Y:S02]  /*1cb0*/  STG.E desc[UR8][R10.64+0x4], R3 ;  /* 0x000004030a007986 */ /* 0x0001e4000c101908 */
.L_x_228:
[----:B------:R-:W2:Y:S02]  /*1cc0*/  LDC R0, c[0x0][0x3b8] ;  /* 0x0000ee00ff007b82 */ /* 0x000ea40000000800 */
[----:B--2---:R-:W-:-:S04]  /*1cd0*/  LOP3.LUT R0, R0, 0x1, RZ, 0xc0, !PT ;  /* 0x0000000100007812 */ /* 0x004fc800078ec0ff */
[----:B------:R-:W-:-:S13]  /*1ce0*/  ISETP.NE.U32.AND P0, PT, R0, 0x1, PT ;  /* 0x000000010000780c */ /* 0x000fda0003f05070 */
[----:B------:R-:W-:Y:S05]  /*1cf0*/  @P0 EXIT ;  /* 0x000000000000094d */ /* 0x000fea0003800000 */
[----:B------:R-:W2:Y:S02]  /*1d00*/  LDC.64 R6, c[0x0][0x398] ;  /* 0x0000e600ff067b82 */ /* 0x000ea40000000a00 */
[----:B--2---:R-:W-:-:S06]  /*1d10*/  IMAD.WIDE.U32 R6, R15, 0x4, R6 ;  /* 0x000000040f067825 */ /* 0x004fcc00078e0006 */
[----:B------:R-:W2:Y:S01]  /*1d20*/  LDG.E R7, desc[UR8][R6.64] ;  /* 0x0000000806077981 */ /* 0x000ea2000c1e1900 */
[----:B------:R-:W-:Y:S01]  /*1d30*/  HFMA2 R0, -RZ, RZ, 1.75, 0 ;  /* 0x3f000000ff007431 */ /* 0x000fe200000001ff */
[----:B01----:R-:W-:-:S05]  /*1d40*/  MOV R3, 0x437c0000 ;  /* 0x437c000000037802 */ /* 0x003fca0000000f00 */
        /* <DEDUP_REMOVED lines=12> */
.L_x_235:
[----:B-1----:R-:W-:Y:S01]  /*1e10*/  FMUL.FTZ R3, R7, R8 ;  /* 0x0000000807037220 */ /* 0x002fe20000410000 */
[----:B------:R-:W-:-:S03]  /*1e20*/  FMUL.FTZ R5, R8, 0.5 ;  /* 0x3f00000008057820 */ /* 0x000fc60000410000 */
[----:B------:R-:W-:-:S04]  /*1e30*/  FFMA R0, -R3, R3, R7 ;  /* 0x0000000303007223 */ /* 0x000fc80000000107 */
[----:B------:R-:W-:-:S07]  /*1e40*/  FFMA R3, R0, R5, R3 ;  /* 0x0000000500037223 */ /* 0x000fce0000000003 */
.L_x_236:
        /* <DEDUP_REMOVED lines=11> */
.L_x_237:
[----:B------:R-:W0:Y:S01]  /*1f00*/  LDC.64 R2, c[0x0][0x3a0] ;  /* 0x0000e800ff027b82 */ /* 0x000e220000000a00 */
[----:B------:R-:W1:Y:S07]  /*1f10*/  LDCU UR4, c[0x0][0x3b8] ;  /* 0x00007700ff0477ac */ /* 0x000e6e0008000800 */
[----:B------:R-:W2:Y:S01]  /*1f20*/  LDC.64 R6, c[0x0][0x3a8] ;  /* 0x0000ea00ff067b82 */ /* 0x000ea20000000a00 */
[----:B0-----:R-:W-:-:S06]  /*1f30*/  IMAD.WIDE.U32 R2, R15, 0x4, R2 ;  /* 0x000000040f027825 */ /* 0x001fcc00078e0002 */
[----:B------:R-:W3:Y:S01]  /*1f40*/  LDG.E R3, desc[UR8][R2.64] ;  /* 0x0000000802037981 */ /* 0x000ee2000c1e1900 */
[----:B-1----:R-:W-:-:S04]  /*1f50*/  IMAD R5, R4, UR4, R15 ;  /* 0x0000000404057c24 */ /* 0x002fc8000f8e020f */
[----:B--2---:R-:W-:-:S04]  /*1f60*/  IMAD.WIDE R4, R5, 0x4, R6 ;  /* 0x0000000405047825 */ /* 0x004fc800078e0206 */
[----:B---3--:R-:W-:-:S05]  /*1f70*/  FMUL R7, R3, R0 ;  /* 0x0000000003077220 */ /* 0x008fca0000400000 */
[----:B------:R-:W-:Y:S01]  /*1f80*/  STG.E desc[UR8][R4.64], R7 ;  /* 0x0000000704007986 */ /* 0x000fe2000c101908 */
[----:B------:R-:W-:Y:S05]  /*1f90*/  EXIT ;  /* 0x000000000000794d */ /* 0x000fea0003800000 */
.L_x_213:
        /* <DEDUP_REMOVED lines=8> */
[----:B------:R-:W-:Y:S02]  /*2020*/  FSETP.NAN.AND P0, PT, |R26|, |R26|, PT ;  /* 0x4000001a1a00720b */ /* 0x000fe40003f08200 */
[----:B------:R-:W-:Y:S01]  /*2030*/  LOP3.LUT R13, R6, 0x7ffffffc, RZ, 0xc0, !PT ;  /* 0x7ffffffc060d7812 */ /* 0x000fe200078ec0ff */
[----:B------:R-:W-:Y:S01]  /*2040*/  FFMA.RM R0, R3, R0, 12582913 ;  /* 0x4b40000103007423 */ /* 0x000fe20000004000 */
[----:B------:R-:W-:Y:S01]  /*2050*/  MOV R11, RZ ;  /* 0x000000ff000b7202 */ /* 0x000fe20000000f00 */
[----:B------:R-:W2:Y:S01]  /*2060*/  LDC.64 R16, c[0x0][0x3a0] ;  /* 0x0000e800ff107b82 */ /* 0x000ea20000000a00 */
[----:B------:R-:W-:Y:S01]  /*2070*/  FSEL R9, R12, R27, P0 ;  /* 0x0000001b0c097208 */ /* 0x000fe20000000000 */
[C---:B------:R-:W-:Y:S01]  /*2080*/  FADD R3, R0.reuse, -12583039 ;  /* 0xcb40007f00037421 */ /* 0x040fe20000000000 */
[----:B------:R-:W-:-:S05]  /*2090*/  SHF.L.U32 R2, R0, 0x17, RZ ;  /* 0x0000001700027819 */ /* 0x000fca00000006ff */
[----:B------:R-:W3:Y:S01]  /*20a0*/  LDC.64 R18, c[0x0][0x3a8] ;  /* 0x0000ea00ff127b82 */ /* 0x000ee20000000a00 */
[----:B------:R-:W4:Y:S02]  /*20b0*/  MUFU.EX2 R3, -R3 ;  /* 0x8000000300037308 */ /* 0x000f240000000800 */
[----:B-1--4-:R-:W-:-:S07]  /*20c0*/  FMUL R2, R2, R3 ;  /* 0x0000000302027220 */ /* 0x012fce0000400000 */
.L_x_251:
[----:B0-----:R-:W-:-:S05]  /*20d0*/  IMAD.WIDE.U32 R20, R11, 0x4, R14 ;  /* 0x000000040b147825 */ /* 0x001fca00078e000e */
[----:B------:R-:W4:Y:S02]  /*20e0*/  LDG.E R0, desc[UR8][R20.64] ;  /* 0x0000000814007981 */ /* 0x000f24000c1e1900 */
[----:B----4-:R-:W-:-:S04]  /*20f0*/  FMUL R7, R9, R0 ;  /* 0x0000000009077220 */ /* 0x010fc80000400000 */
[----:B-1----:R0:W1:Y:S01]  /*2100*/  MUFU.RSQ R6, R7 ;  /* 0x0000000700067308 */ /* 0x0020620000001400 */
[----:B------:R-:W-:-:S04]  /*2110*/  IADD3 R0, PT, PT, R7, -0xd000000, RZ ;  /* 0xf300000007007810 */ /* 0x000fc80007ffe0ff */
[----:B------:R-:W-:-:S13]  /*2120*/  ISETP.GT.U32.AND P0, PT, R0, 0x727fffff, PT ;  /* 0x727fffff0000780c */ /* 0x000fda0003f04070 */
[----:B01----:R-:W-:Y:S05]  /*2130*/  @!P0 BRA `(.L_x_239) ;  /* 0x00000000000c8947 */ /* 0x003fea0003800000 */
[----:B------:R-:W-:-:S07]  /*2140*/  MOV R0, 0x2160 ;  /* 0x0000216000007802 */ /* 0x000fce0000000f00 */
[----:B--23--:R-:W-:Y:S05]  /*2150*/  CALL.REL.NOINC `($__internal_2_$__cuda_sm20_sqrt_rn_f32_slowpath) ;  /* 0x0000000c009c7944 */ /* 0x00cfea0003c00000 */
[----:B------:R-:W-:Y:S05]  /*2160*/  BRA `(.L_x_240) ;  /* 0x0000000000107947 */ /* 0x000fea0003800000 */
.L_x_239:
[----:B------:R-:W-:Y:S01]  /*2170*/  FMUL.FTZ R3, R7, R6 ;  /* 0x0000000607037220 */ /* 0x000fe20000410000 */
[----:B------:R-:W-:-:S03]  /*2180*/  FMUL.FTZ R5, R6, 0.5 ;  /* 0x3f00000006057820 */ /* 0x000fc60000410000 */
[----:B------:R-:W-:-:S04]  /*2190*/  FFMA R0, -R3, R3, R7 ;  /* 0x0000000303007223 */ /* 0x000fc80000000107 */
[----:B------:R-:W-:-:S07]  /*21a0*/  FFMA R3, R0, R5, R3 ;  /* 0x0000000500037223 */ /* 0x000fce0000000003 */
.L_x_240:
        /* <DEDUP_REMOVED lines=11> */
.L_x_241:
[----:B--2---:R-:W-:-:S05]  /*2260*/  IMAD.WIDE.U32 R22, R11, 0x4, R16 ;  /* 0x000000040b167825 */ /* 0x004fca00078e0010 */
[----:B------:R-:W2:Y:S01]  /*2270*/  LDG.E R3, desc[UR8][R22.64] ;  /* 0x0000000816037981 */ /* 0x000ea2000c1e1900 */
[----:B------:R-:W-:-:S04]  /*2280*/  IMAD R25, R4, UR4, R11 ;  /* 0x0000000404197c24 */ /* 0x000fc8000f8e020b */
[----:B---3--:R-:W-:-:S04]  /*2290*/  IMAD.WIDE R24, R25, 0x4, R18 ;  /* 0x0000000419187825 */ /* 0x008fc800078e0212 */
[----:B--2---:R-:W-:-:S05]  /*22a0*/  FMUL R3, R3, R0 ;  /* 0x0000000003037220 */ /* 0x004fca0000400000 */
[----:B------:R0:W-:Y:S04]  /*22b0*/  STG.E desc[UR8][R24.64], R3 ;  /* 0x0000000318007986 */ /* 0x0001e8000c101908 */
[----:B------:R-:W2:Y:S02]  /*22c0*/  LDG.E R0, desc[UR8][R20.64+0x4] ;  /* 0x0000040814007981 */ /* 0x000ea4000c1e1900 */
[----:B--2---:R-:W-:-:S04]  /*22d0*/  FMUL R7, R9, R0 ;  /* 0x0000000009077220 */ /* 0x004fc80000400000 */
[----:B------:R0:W1:Y:S01]  /*22e0*/  MUFU.RSQ R6, R7 ;  /* 0x0000000700067308 */ /* 0x0000620000001400 */
[----:B------:R-:W-:-:S04]  /*22f0*/  IADD3 R0, PT, PT, R7, -0xd000000, RZ ;  /* 0xf300000007007810 */ /* 0x000fc80007ffe0ff */
[----:B------:R-:W-:-:S13]  /*2300*/  ISETP.GT.U32.AND P0, PT, R0, 0x727fffff, PT ;  /* 0x727fffff0000780c */ /* 0x000fda0003f04070 */
[----:B01----:R-:W-:Y:S05]  /*2310*/  @!P0 BRA `(.L_x_242) ;  /* 0x00000000000c8947 */ /* 0x003fea0003800000 */
[----:B------:R-:W-:-:S07]  /*2320*/  MOV R0, 0x2340 ;  /* 0x0000234000007802 */ /* 0x000fce0000000f00 */
[----:B------:R-:W-:Y:S05]  /*2330*/  CALL.REL.NOINC `($__internal_2_$__cuda_sm20_sqrt_rn_f32_slowpath) ;  /* 0x0000000c00247944 */ /* 0x000fea0003c00000 */
[----:B------:R-:W-:Y:S05]  /*2340*/  BRA `(.L_x_243) ;  /* 0x0000000000107947 */ /* 0x000fea0003800000 */
.L_x_242:
[----:B------:R-:W-:Y:S01]  /*2350*/  FMUL.FTZ R3, R7, R6 ;  /* 0x0000000607037220 */ /* 0x000fe20000410000 */
[----:B------:R-:W-:-:S03]  /*2360*/  FMUL.FTZ R5, R6, 0.5 ;  /* 0x3f00000006057820 */ /* 0x000fc60000410000 */
[----:B------:R-:W-:-:S04]  /*2370*/  FFMA R0, -R3, R3, R7 ;  /* 0x0000000303007223 */ /* 0x000fc80000000107 */
[----:B------:R-:W-:-:S07]  /*2380*/  FFMA R3, R0, R5, R3 ;  /* 0x0000000500037223 */ /* 0x000fce0000000003 */
.L_x_243:
        /* <DEDUP_REMOVED lines=11> */
.L_x_244:
[----:B------:R-:W2:Y:S02]  /*2440*/  LDG.E R3, desc[UR8][R22.64+0x4] ;  /* 0x0000040816037981 */ /* 0x000ea4000c1e1900 */
        /* <DEDUP_REMOVED lines=11> */
.L_x_245:
[----:B------:R-:W-:Y:S01]  /*2500*/  FMUL.FTZ R3, R7, R6 ;  /* 0x0000000607037220 */ /* 0x000fe20000410000 */
[----:B------:R-:W-:-:S03]  /*2510*/  FMUL.FTZ R5, R6, 0.5 ;  /* 0x3f00000006057820 */ /* 0x000fc60000410000 */
[----:B------:R-:W-:-:S04]  /*2520*/  FFMA R0, -R3, R3, R7 ;  /* 0x0000000303007223 */ /* 0x000fc80000000107 */
[----:B------:R-:W-:-:S07]  /*2530*/  FFMA R3, R0, R5, R3 ;  /* 0x0000000500037223 */ /* 0x000fce0000000003 */
.L_x_246:
        /* <DEDUP_REMOVED lines=11> */
.L_x_247:
        /* <DEDUP_REMOVED lines=12> */
.L_x_248:
[----:B------:R-:W-:Y:S01]  /*26b0*/  FMUL.FTZ R3, R7, R6 ;  /* 0x0000000607037220 */ /* 0x000fe20000410000 */
[----:B------:R-:W-:-:S03]  /*26c0*/  FMUL.FTZ R5, R6, 0.5 ;  /* 0x3f00000006057820 */ /* 0x000fc60000410000 */
[----:B------:R-:W-:-:S04]  /*26d0*/  FFMA R0, -R3, R3, R7 ;  /* 0x0000000303007223 */ /* 0x000fc80000000107 */
[----:B------:R-:W-:-:S07]  /*26e0*/  FFMA R3, R0, R5, R3 ;  /* 0x0000000500037223 */ /* 0x000fce0000000003 */
.L_x_249:
        /* <DEDUP_REMOVED lines=11> */
.L_x_250:
[----:B------:R-:W2:Y:S01]  /*27a0*/  LDG.E R23, desc[UR8][R22.64+0xc] ;  /* 0x00000c0816177981 */ /* 0x000ea2000c1e1900 */
[----:B------:R-:W-:-:S04]  /*27b0*/  IADD3 R11, PT, PT, R11, 0x4, RZ ;  /* 0x000000040b0b7810 */ /* 0x000fc80007ffe0ff */
[----:B------:R-:W-:Y:S01]  /*27c0*/  ISETP.NE.AND P0, PT, R11, R13, PT ;  /* 0x0000000d0b00720c */ /* 0x000fe20003f05270 */
[----:B--2---:R-:W-:-:S05]  /*27d0*/  FMUL R3, R23, R0 ;  /* 0x0000000017037220 */ /* 0x004fca0000400000 */
[----:B------:R1:W-:Y:S07]  /*27e0*/  STG.E desc[UR8][R24.64+0xc], R3 ;  /* 0x00000c0318007986 */ /* 0x0003ee000c101908 */
[----:B------:R-:W-:Y:S05]  /*27f0*/  @P0 BRA `(.L_x_251) ;  /* 0xfffffff800340947 */ /* 0x000fea000383ffff */
.L_x_238:
        /* <DEDUP_REMOVED lines=8> */
[----:B------:R-:W-:Y:S02]  /*2880*/  FSETP.NAN.AND P0, PT, |R26|, |R26|, PT ;  /* 0x4000001a1a00720b */ /* 0x000fe40003f08200 */
[----:B-1----:R-:W-:Y:S02]  /*2890*/  MOV R3, 0x437c0000 ;  /* 0x437c000000037802 */ /* 0x002fe40000000f00 */
[----:B------:R-:W-:-:S03]  /*28a0*/  FSEL R9, R12, R27, P0 ;  /* 0x0000001b0c097208 */ /* 0x000fc60000000000 */
[----:B------:R-:W-:-:S04]  /*28b0*/  FFMA.RM R2, R3, R2, 12582913 ;  /* 0x4b40000103027423 */ /* 0x000fc80000004002 */
[C---:B------:R-:W-:Y:S01]  /*28c0*/  FADD R3, R2.reuse, -12583039 ;  /* 0xcb40007f02037421 */ /* 0x040fe20000000000 */
[----:B------:R-:W-:-:S05]  /*28d0*/  SHF.L.U32 R2, R2, 0x17, RZ ;  /* 0x0000001702027819 */ /* 0x000fca00000006ff */
[----:B------:R-:W0:Y:S02]  /*28e0*/  MUFU.EX2 R3, -R3 ;  /* 0x8000000300037308 */ /* 0x000e240000000800 */
[----:B0-----:R-:W-:Y:S01]  /*28f0*/  FMUL R2, R2, R3 ;  /* 0x0000000302027220 */ /* 0x001fe20000400000 */
[----:B--2---:R-:W-:-:S05]  /*2900*/  FMUL R7, R9, R0 ;  /* 0x0000000009077220 */ /* 0x004fca0000400000 */
[----:B------:R0:W1:Y:S01]  /*2910*/  MUFU.RSQ R6, R7 ;  /* 0x0000000700067308 */ /* 0x0000620000001400 */
[----:B------:R-:W-:-:S04]  /*2920*/  IADD3 R0, PT, PT, R7, -0xd000000, RZ ;  /* 0xf300000007007810 */ /* 0x000fc80007ffe0ff */
[----:B------:R-:W-:-:S13]  /*2930*/  ISETP.GT.U32.AND P0, PT, R0, 0x727fffff, PT ;  /* 0x727fffff0000780c */ /* 0x000fda0003f04070 */
[----:B01----:R-:W-:Y:S05]  /*2940*/  @!P0 BRA `(.L_x_253) ;  /* 0x00000000000c8947 */ /* 0x003fea0003800000 */
[----:B------:R-:W-:-:S07]  /*2950*/  MOV R0, 0x2970 ;  /* 0x0000297000007802 */ /* 0x000fce0000000f00 */
[----:B------:R-:W-:Y:S05]  /*2960*/  CALL.REL.NOINC `($__internal_2_$__cuda_sm20_sqrt_rn_f32_slowpath) ;  /* 0x0000000400987944 */ /* 0x000fea0003c00000 */
[----:B------:R-:W-:Y:S05]  /*2970*/  BRA `(.L_x_254) ;  /* 0x0000000000107947 */ /* 0x000fea0003800000 */
.L_x_253:
[----:B------:R-:W-:Y:S01]  /*2980*/  FMUL.FTZ R3, R7, R6 ;  /* 0x0000000607037220 */ /* 0x000fe20000410000 */
[----:B------:R-:W-:-:S03]  /*2990*/  FMUL.FTZ R5, R6, 0.5 ;  /* 0x3f00000006057820 */ /* 0x000fc60000410000 */
[----:B------:R-:W-:-:S04]  /*29a0*/  FFMA R0, -R3, R3, R7 ;  /* 0x0000000303007223 */ /* 0x000fc80000000107 */
[----:B------:R-:W-:-:S07]  /*29b0*/  FFMA R3, R0, R5, R3 ;  /* 0x0000000500037223 */ /* 0x000fce0000000003 */
.L_x_254:
        /* <DEDUP_REMOVED lines=11> */
.L_x_255:
        /* <DEDUP_REMOVED lines=18> */
.L_x_256:
[----:B------:R-:W-:Y:S01]  /*2b90*/  FMUL.FTZ R3, R7, R6 ;  /* 0x0000000607037220 */ /* 0x000fe20000410000 */
[----:B------:R-:W-:-:S03]  /*2ba0*/  FMUL.FTZ R5, R6, 0.5 ;  /* 0x3f00000006057820 */ /* 0x000fc60000410000 */
[----:B------:R-:W-:-:S04]  /*2bb0*/  FFMA R0, -R3, R3, R7 ;  /* 0x0000000303007223 */ /* 0x000fc80000000107 */
[----:B------:R-:W-:-:S07]  /*2bc0*/  FFMA R3, R0, R5, R3 ;  /* 0x0000000500037223 */ /* 0x000fce0000000003 */
.L_x_257:
        /* <DEDUP_REMOVED lines=11> */
.L_x_258:
[----:B------:R-:W2:Y:S01]  /*2c80*/  LDG.E R15, desc[UR8][R14.64+0x4] ;  /* 0x000004080e0f7981 */ /* 0x000ea2000c1e1900 */
[----:B------:R-:W-:Y:S01]  /*2c90*/  IADD3 R13, PT, PT, R13, 0x2, RZ ;  /* 0x000000020d0d7810 */ /* 0x000fe20007ffe0ff */
[----:B--2---:R-:W-:-:S05]  /*2ca0*/  FMUL R3, R15, R0 ;  /* 0x000000000f037220 */ /* 0x004fca0000400000 */
[----:B------:R0:W-:Y:S02]  /*2cb0*/  STG.E desc[UR8][R10.64+0x4], R3 ;  /* 0x000004030a007986 */ /* 0x0001e4000c101908 */
.L_x_252:
[----:B------:R-:W2:Y:S02]  /*2cc0*/  LDC R0, c[0x0][0x3b8] ;  /* 0x0000ee00ff007b82 */ /* 0x000ea40000000800 */
[----:B--2---:R-:W-:-:S04]  /*2cd0*/  LOP3.LUT R0, R0, 0x1, RZ, 0xc0, !PT ;  /* 0x0000000100007812 */ /* 0x004fc800078ec0ff */
[----:B------:R-:W-:-:S13]  /*2ce0*/  ISETP.NE.U32.AND P0, PT, R0, 0x1, PT ;  /* 0x000000010000780c */ /* 0x000fda0003f05070 */
[----:B------:R-:W-:Y:S05]  /*2cf0*/  @P0 EXIT ;  /* 0x000000000000094d */ /* 0x000fea0003800000 */
[----:B01----:R-:W0:Y:S02]  /*2d00*/  LDC.64 R2, c[0x0][0x398] ;  /* 0x0000e600ff027b82 */ /* 0x003e240000000a00 */
[----:B0-----:R-:W-:-:S06]  /*2d10*/  IMAD.WIDE.U32 R2, R13, 0x4, R2 ;  /* 0x000000040d027825 */ /* 0x001fcc00078e0002 */
[----:B------:R-:W2:Y:S01]  /*2d20*/  LDG.E R2, desc[UR8][R2.64] ;  /* 0x0000000802027981 */ /* 0x000ea2000c1e1900 */
[----:B------:R-:W-:Y:S01]  /*2d30*/  HFMA2 R0, -RZ, RZ, 1.75, 0 ;  /* 0x3f000000ff007431 */ /* 0x000fe200000001ff */
[----:B------:R-:W-:Y:S02]  /*2d40*/  FSETP.NAN.AND P0, PT, |R26|, |R26|, PT ;  /* 0x4000001a1a00720b */ /* 0x000fe40003f08200 */
[----:B------:R-:W-:Y:S02]  /*2d50*/  MOV R5, 0x437c0000 ;  /* 0x437c000000057802 */ /* 0x000fe40000000f00 */
[----:B------:R-:W-:-:S03]  /*2d60*/  FSEL R7, R12, R27, P0 ;  /* 0x0000001b0c077208 */ /* 0x000fc60000000000 */
[----:B------:R-:W-:-:S04]  /*2d70*/  FFMA.RM R5, R5, R0, 12582913 ;  /* 0x4b40000105057423 */ /* 0x000fc80000004000 */
[----:B------:R-:W-:-:S04]  /*2d80*/  FADD R8, R5, -12583039 ;  /* 0xcb40007f05087421 */ /* 0x000fc80000000000 */
[----:B------:R-:W0:Y:S01]  /*2d90*/  MUFU.EX2 R9, -R8 ;  /* 0x8000000800097308 */ /* 0x000e220000000800 */
[----:B--2---:R-:W-:Y:S01]  /*2da0*/  FMUL R7, R7, R2 ;  /* 0x0000000207077220 */ /* 0x004fe20000400000 */
[----:B------:R-:W-:-:S06]  /*2db0*/  SHF.L.U32 R2, R5, 0x17, RZ ;  /* 0x0000001705027819 */ /* 0x000fcc00000006ff */
[----:B------:R1:W2:Y:S01]  /*2dc0*/  MUFU.RSQ R6, R7 ;  /* 0x0000000700067308 */ /* 0x0002a20000001400 */
[----:B------:R-:W-:Y:S01]  /*2dd0*/  IADD3 R0, PT, PT, R7, -0xd000000, RZ ;  /* 0xf300000007007810 */ /* 0x000fe20007ffe0ff */
[----:B0-----:R-:W-:-:S03]  /*2de0*/  FMUL R2, R2, R9 ;  /* 0x0000000902027220 */ /* 0x001fc60000400000 */
[----:B------:R-:W-:-:S13]  /*2df0*/  ISETP.GT.U32.AND P0, PT, R0, 0x727fffff, PT ;  /* 0x727fffff0000780c */ /* 0x000fda0003f04070 */
[----:B-12---:R-:W-:Y:S05]  /*2e00*/  @!P0 BRA `(.L_x_259) ;  /* 0x00000000000c8947 */ /* 0x006fea0003800000 */
[----:B------:R-:W-:-:S07]  /*2e10*/  MOV R0, 0x2e30 ;  /* 0x00002e3000007802 */ /* 0x000fce0000000f00 */
[----:B------:R-:W-:Y:S05]  /*2e20*/  CALL.REL.NOINC `($__internal_2_$__cuda_sm20_sqrt_rn_f32_slowpath) ;  /* 0x0000000000687944 */ /* 0x000fea0003c00000 */
[----:B------:R-:W-:Y:S05]  /*2e30*/  BRA `(.L_x_260) ;  /* 0x0000000000107947 */ /* 0x000fea0003800000 */
.L_x_259:
[----:B------:R-:W-:Y:S01]  /*2e40*/  FMUL.FTZ R3, R7, R6 ;  /* 0x0000000607037220 */ /* 0x000fe20000410000 */
[----:B------:R-:W-:-:S03]  /*2e50*/  FMUL.FTZ R5, R6, 0.5 ;  /* 0x3f00000006057820 */ /* 0x000fc60000410000 */
[----:B------:R-:W-:-:S04]  /*2e60*/  FFMA R0, -R3, R3, R7 ;  /* 0x0000000303007223 */ /* 0x000fc80000000107 */
[----:B------:R-:W-:-:S07]  /*2e70*/  FFMA R3, R0, R5, R3 ;  /* 0x0000000500037223 */ /* 0x000fce0000000003 */
.L_x_260:
        /* <DEDUP_REMOVED lines=11> */
.L_x_261:
        /* <DEDUP_REMOVED lines=10> */
        .weak           $__internal_2_$__cuda_sm20_sqrt_rn_f32_slowpath
        .type           $__internal_2_$__cuda_sm20_sqrt_rn_f32_slowpath,@function
        .size           $__internal_2_$__cuda_sm20_sqrt_rn_f32_slowpath,($__internal_3_$__cuda_sm3x_div_rn_noftz_f32_slowpath - $__internal_2_$__cuda_sm20_sqrt_rn_f32_slowpath)
$__internal_2_$__cuda_sm20_sqrt_rn_f32_slowpath:
[----:B------:R-:W-:-:S13]  /*2fd0*/  LOP3.LUT P0, RZ, R7, 0x7fffffff, RZ, 0xc0, !PT ;  /* 0x7fffffff07ff7812 */ /* 0x000fda000780c0ff */
[----:B------:R-:W-:Y:S01]  /*2fe0*/  @!P0 MOV R3, R7 ;  /* 0x0000000700038202 */ /* 0x000fe20000000f00 */
[----:B------:R-:W-:Y:S06]  /*2ff0*/  @!P0 BRA `(.L_x_262) ;  /* 0x0000000000448947 */ /* 0x000fec0003800000 */
[----:B------:R-:W-:-:S13]  /*3000*/  FSETP.GEU.FTZ.AND P0, PT, R7, RZ, PT ;  /* 0x000000ff0700720b */ /* 0x000fda0003f1e000 */
[----:B------:R-:W-:Y:S01]  /*3010*/  @!P0 MOV R3, 0x7fffffff ;  /* 0x7fffffff00038802 */ /* 0x000fe20000000f00 */
[----:B------:R-:W-:Y:S06]  /*3020*/  @!P0 BRA `(.L_x_262) ;  /* 0x0000000000388947 */ /* 0x000fec0003800000 */
[----:B------:R-:W-:-:S13]  /*3030*/  FSETP.GTU.FTZ.AND P0, PT, |R7|, +INF , PT ;  /* 0x7f8000000700780b */ /* 0x000fda0003f1c200 */
[----:B------:R-:W-:Y:S01]  /*3040*/  @P0 FADD.FTZ R3, R7, 1 ;  /* 0x3f80000007030421 */ /* 0x000fe20000010000 */
[----:B------:R-:W-:Y:S06]  /*3050*/  @P0 BRA `(.L_x_262) ;  /* 0x00000000002c0947 */ /* 0x000fec0003800000 */
[----:B------:R-:W-:-:S13]  /*3060*/  FSETP.NEU.FTZ.AND P0, PT, |R7|, +INF , PT ;  /* 0x7f8000000700780b */ /* 0x000fda0003f1d200 */
[----:B------:R-:W-:Y:S01]  /*3070*/  @!P0 MOV R3, R7 ;  /* 0x0000000700038202 */ /* 0x000fe20000000f00 */
[----:B------:R-:W-:Y:S06]  /*3080*/  @!P0 BRA `(.L_x_262) ;  /* 0x0000000000208947 */ /* 0x000fec0003800000 */
[----:B------:R-:W-:-:S04]  /*3090*/  FFMA R7, R7, 1.84467440737095516160e+19, RZ ;  /* 0x5f80000007077823 */ /* 0x000fc800000000ff */
[----:B------:R-:W0:Y:S02]  /*30a0*/  MUFU.RSQ R8, R7 ;  /* 0x0000000700087308 */ /* 0x000e240000001400 */
[----:B0-----:R-:W-:Y:S01]  /*30b0*/  FMUL.FTZ R6, R7, R8 ;  /* 0x0000000807067220 */ /* 0x001fe20000410000 */
[----:B------:R-:W-:-:S03]  /*30c0*/  FMUL.FTZ R3, R8, 0.5 ;  /* 0x3f00000008037820 */ /* 0x000fc60000410000 */
[----:B------:R-:W-:-:S04]  /*30d0*/  FADD.FTZ R5, -R6, -RZ ;  /* 0x800000ff06057221 */ /* 0x000fc80000010100 */
[----:B------:R-:W-:-:S04]  /*30e0*/  FFMA R5, R6, R5, R7 ;  /* 0x0000000506057223 */ /* 0x000fc80000000007 */
[----:B------:R-:W-:-:S04]  /*30f0*/  FFMA R3, R5, R3, R6 ;  /* 0x0000000305037223 */ /* 0x000fc80000000006 */
[----:B------:R-:W-:-:S07]  /*3100*/  FMUL.FTZ R3, R3, 2.3283064365386962891e-10 ;  /* 0x2f80000003037820 */ /* 0x000fce0000410000 */
.L_x_262:
[----:B------:R-:W-:Y:S01]  /*3110*/  HFMA2 R7, -RZ, RZ, 0, 0 ;  /* 0x00000000ff077431 */ /* 0x000fe200000001ff */
[----:B------:R-:W-:-:S04]  /*3120*/  MOV R6, R0 ;  /* 0x0000000000067202 */ /* 0x000fc80000000f00 */
[----:B------:R-:W-:Y:S05]  /*3130*/  RET.REL.NODEC R6 `(_Z23computeResponsibilitiesPKfS0_S0_S0_S0_Pfiiii) ;  /* 0xffffffcc06b07950 */ /* 0x000fea0003c3ffff */
        .weak           $__internal_3_$__cuda_sm3x_div_rn_noftz_f32_slowpath
        .type           $__internal_3_$__cuda_sm3x_div_rn_noftz_f32_slowpath,@function
        .size           $__internal_3_$__cuda_sm3x_div_rn_noftz_f32_slowpath,(.L_x_278 - $__internal_3_$__cuda_sm3x_div_rn_noftz_f32_slowpath)
$__internal_3_$__cuda_sm3x_div_rn_noftz_f32_slowpath:
        /* <DEDUP_REMOVED lines=18> */
[----:B------:R-:W-:Y:S02]  /*3260*/  FSETP.NEU.FTZ.AND P2, PT, |R2|, +INF , PT ;  /* 0x7f8000000200780b */ /* 0x000fe40003f5d200 */
        /* <DEDUP_REMOVED lines=16> */
.L_x_264:
[----:B------:R-:W-:Y:S01]  /*3370*/  LEA R7, R3, 0xc0800000, 0x17 ;  /* 0xc080000003077811 */ /* 0x000fe200078eb8ff */
[----:B------:R-:W-:Y:S01]  /*3380*/  BSSY.RECONVERGENT B2, `(.L_x_269) ;  /* 0x0000036000027945 */ /* 0x000fe20003800200 */
[----:B------:R-:W-:Y:S02]  /*3390*/  IADD3 R8, PT, PT, R8, -0x7f, RZ ;  /* 0xffffff8108087810 */ /* 0x000fe40007ffe0ff */
[----:B------:R-:W-:-:S03]  /*33a0*/  IADD3 R30, PT, PT, -R7, R0, RZ ;  /* 0x00000000071e7210 */ /* 0x000fc60007ffe1ff */
[----:B------:R-:W-:Y:S01]  /*33b0*/  IMAD R0, R8, -0x800000, R29 ;  /* 0xff80000008007824 */ /* 0x000fe200078e021d */
[----:B------:R-:W0:Y:S01]  /*33c0*/  MUFU.RCP R28, R30 ;  /* 0x0000001e001c7308 */ /* 0x000e220000001000 */
[----:B------:R-:W-:Y:S01]  /*33d0*/  FADD.FTZ R7, -R30, -RZ ;  /* 0x800000ff1e077221 */ /* 0x000fe20000010100 */
[----:B------:R-:W-:-:S04]  /*33e0*/  IADD3 R8, PT, PT, R8, 0x7f, -R3 ;  /* 0x0000007f08087810 */ /* 0x000fc80007ffe803 */
[----:B------:R-:W-:Y:S01]  /*33f0*/  IADD3 R5, PT, PT, R8, R5, RZ ;  /* 0x0000000508057210 */ /* 0x000fe20007ffe0ff */
[----:B0-----:R-:W-:-:S04]  /*3400*/  FFMA R31, R28, R7, 1 ;  /* 0x3f8000001c1f7423 */ /* 0x001fc80000000007 */
        /* <DEDUP_REMOVED lines=19> */
[CCC-:B------:R-:W-:Y:S01]  /*3540*/  FFMA.RZ R5, R31.reuse, R7.reuse, R28.reuse ;  /* 0x000000071f057223 */ /* 0x1c0fe2000000c01c */
[CCC-:B------:R-:W-:Y:S01]  /*3550*/  FFMA.RP R8, R31.reuse, R7.reuse, R28.reuse ;  /* 0x000000071f087223 */ /* 0x1c0fe2000000801c */
[----:B------:R-:W-:Y:S01]  /*3560*/  FFMA.RM R7, R31, R7, R28 ;  /* 0x000000071f077223 */ /* 0x000fe2000000401c */
[----:B------:R-:W-:Y:S02]  /*3570*/  IADD3 R28, PT, PT, R3, 0x20, RZ ;  /* 0x00000020031c7810 */ /* 0x000fe40007ffe0ff */
[----:B------:R-:W-:Y:S02]  /*3580*/  LOP3.LUT R5, R5, 0x7fffff, RZ, 0xc0, !PT ;  /* 0x007fffff05057812 */ /* 0x000fe400078ec0ff */
[----:B------:R-:W-:Y:S02]  /*3590*/  ISETP.NE.AND P2, PT, R3, RZ, PT ;  /* 0x000000ff0300720c */ /* 0x000fe40003f45270 */
[----:B------:R-:W-:Y:S02]  /*35a0*/  LOP3.LUT R5, R5, 0x800000, RZ, 0xfc, !PT ;  /* 0x0080000005057812 */ /* 0x000fe400078efcff */
[----:B------:R-:W-:-:S02]  /*35b0*/  ISETP.NE.AND P1, PT, R3, RZ, PT ;  /* 0x000000ff0300720c */ /* 0x000fc40003f25270 */
        /* <DEDUP_REMOVED lines=14> */
.L_x_271:
[----:B------:R-:W-:-:S04]  /*36a0*/  LOP3.LUT R0, R0, 0x80000000, RZ, 0xc0, !PT ;  /* 0x8000000000007812 */ /* 0x000fc800078ec0ff */
[----:B------:R-:W-:Y:S01]  /*36b0*/  LOP3.LUT R0, R0, 0x7f800000, RZ, 0xfc, !PT ;  /* 0x7f80000000007812 */ /* 0x000fe200078efcff */
[----:B------:R-:W-:Y:S06]  /*36c0*/  BRA `(.L_x_272) ;  /* 0x0000000000047947 */ /* 0x000fec0003800000 */
.L_x_270:
[----:B------:R-:W-:-:S07]  /*36d0*/  LEA R0, R5, R0, 0x17 ;  /* 0x0000000005007211 */ /* 0x000fce00078eb8ff */
.L_x_272:
[----:B------:R-:W-:Y:S05]  /*36e0*/  BSYNC.RECONVERGENT B2 ;  /* 0x0000000000027941 */ /* 0x000fea0003800200 */
.L_x_269:
[----:B------:R-:W-:Y:S05]  /*36f0*/  BRA `(.L_x_273) ;  /* 0x0000000000207947 */ /* 0x000fea0003800000 */
.L_x_268:
[----:B------:R-:W-:-:S04]  /*3700*/  LOP3.LUT R0, R0, 0x80000000, R29, 0x48, !PT ;  /* 0x8000000000007812 */ /* 0x000fc800078e481d */
[----:B------:R-:W-:Y:S01]  /*3710*/  LOP3.LUT R0, R0, 0x7f800000, RZ, 0xfc, !PT ;  /* 0x7f80000000007812 */ /* 0x000fe200078efcff */
[----:B------:R-:W-:Y:S06]  /*3720*/  BRA `(.L_x_273) ;  /* 0x0000000000147947 */ /* 0x000fec0003800000 */
.L_x_267:
[----:B------:R-:W-:Y:S01]  /*3730*/  LOP3.LUT R0, R0, 0x80000000, R29, 0x48, !PT ;  /* 0x8000000000007812 */ /* 0x000fe200078e481d */
[----:B------:R-:W-:Y:S06]  /*3740*/  BRA `(.L_x_273) ;  /* 0x00000000000c7947 */ /* 0x000fec0003800000 */
.L_x_266:
[----:B------:R-:W0:Y:S01]  /*3750*/  MUFU.RSQ R0, -QNAN ;  /* 0xffc0000000007908 */ /* 0x000e220000001400 */
[----:B------:R-:W-:Y:S05]  /*3760*/  BRA `(.L_x_273) ;  /* 0x0000000000047947 */ /* 0x000fea0003800000 */
.L_x_265:
[----:B------:R-:W-:-:S07]  /*3770*/  FADD.FTZ R0, R2, R0 ;  /* 0x0000000002007221 */ /* 0x000fce0000010000 */
.L_x_273:
[----:B------:R-:W-:Y:S05]  /*3780*/  BSYNC.RECONVERGENT B1 ;  /* 0x0000000000017941 */ /* 0x000fea0003800200 */
.L_x_263:
[----:B------:R-:W-:-:S04]  /*3790*/  HFMA2 R7, -RZ, RZ, 0, 0 ;  /* 0x00000000ff077431 */ /* 0x000fc800000001ff */
[----:B0-----:R-:W-:Y:S05]  /*37a0*/  RET.REL.NODEC R6 `(_Z23computeResponsibilitiesPKfS0_S0_S0_S0_Pfiiii) ;  /* 0xffffffc806147950 */ /* 0x001fea0003c3ffff */
.L_x_274:
        /* <DEDUP_REMOVED lines=13> */
.L_x_278:


//--------------------- .nv.shared.reserved.0     --------------------------
	.section	.nv.shared.reserved.0,"aw",@nobits
	.weak		__nv_reservedSMEM_offset_0_alias
	.size		__nv_reservedSMEM_offset_0_alias, 0, 64
	.other		__nv_reservedSMEM_offset_0_alias,@"STO_CUDA_RESERVED_SHARED STV_DEFAULT"
__nv_reservedSMEM_offset_0_alias:
	.zero		0
	.zero		64


//--------------------- .nv.constant0._Z5mStepPKfS0_PfS1_S1_iiii --------------------------
	.section	.nv.constant0._Z5mStepPKfS0_PfS1_S1_iiii,"a",@progbits
	.sectionflags	@""
	.align	4
.nv.constant0._Z5mStepPKfS0_PfS1_S1_iiii:
	.zero		952


//--------------------- .nv.constant0._Z25normalizeResponsibilitiesPfii --------------------------
	.section	.nv.constant0._Z25normalizeResponsibilitiesPfii,"a",@progbits
	.sectionflags	@""
	.align	4
.nv.constant0._Z25normalizeResponsibilitiesPfii:
	.zero		912


//--------------------- .nv.constant0._Z23computeResponsibilitiesPKfS0_S0_S0_S0_Pfiiii --------------------------
	.section	.nv.constant0._Z23computeResponsibilitiesPKfS0_S0_S0_S0_Pfiiii,"a",@progbits
	.sectionflags	@""
	.align	4
.nv.constant0._Z23computeResponsibilitiesPKfS0_S0_S0_S0_Pfiiii:
	.zero		960


//--------------------- SYMBOLS --------------------------

	.type		.nv.reservedSmem.offset0,@object
	.size		.nv.reservedSmem.offset0,0x4
